//
// Generated by NVIDIA NVVM Compiler
//
// Compiler Build ID: CL-36424714
// Cuda compilation tools, release 13.0, V13.0.88
// Based on NVVM 20.0.0
//

.version 9.0
.target sm_100
.address_size 64

	// .globl	_Z8mykerneliiiiPfS_

.visible .entry _Z8mykerneliiiiPfS_(
	.param .u32 _Z8mykerneliiiiPfS__param_0,
	.param .u32 _Z8mykerneliiiiPfS__param_1,
	.param .u32 _Z8mykerneliiiiPfS__param_2,
	.param .u32 _Z8mykerneliiiiPfS__param_3,
	.param .u64 .ptr .align 1 _Z8mykerneliiiiPfS__param_4,
	.param .u64 .ptr .align 1 _Z8mykerneliiiiPfS__param_5
)
{
	.reg .pred 	%p<67>;
	.reg .b32 	%r<193>;
	.reg .b32 	%f<339>;
	.reg .b64 	%rd<68>;

	ld.param.u32 	%r41, [_Z8mykerneliiiiPfS__param_2];
	mov.u32 	%r1, %tid.x;
	mov.u32 	%r2, %tid.y;
	mov.u32 	%r3, %ctaid.x;
	mov.u32 	%r4, %ctaid.y;
	setp.lt.s32 	%p1, %r41, 1;
	mov.f32 	%f275, 0f00000000;
	mov.f32 	%f276, %f275;
	mov.f32 	%f277, %f275;
	mov.f32 	%f278, %f275;
	mov.f32 	%f279, %f275;
	mov.f32 	%f280, %f275;
	mov.f32 	%f281, %f275;
	mov.f32 	%f282, %f275;
	mov.f32 	%f283, %f275;
	mov.f32 	%f284, %f275;
	mov.f32 	%f285, %f275;
	mov.f32 	%f286, %f275;
	mov.f32 	%f287, %f275;
	mov.f32 	%f288, %f275;
	mov.f32 	%f289, %f275;
	mov.f32 	%f290, %f275;
	mov.f32 	%f291, %f275;
	mov.f32 	%f292, %f275;
	mov.f32 	%f293, %f275;
	mov.f32 	%f294, %f275;
	mov.f32 	%f295, %f275;
	mov.f32 	%f296, %f275;
	mov.f32 	%f297, %f275;
	mov.f32 	%f298, %f275;
	mov.f32 	%f299, %f275;
	mov.f32 	%f300, %f275;
	mov.f32 	%f301, %f275;
	mov.f32 	%f302, %f275;
	mov.f32 	%f303, %f275;
	mov.f32 	%f304, %f275;
	mov.f32 	%f305, %f275;
	mov.f32 	%f306, %f275;
	mov.f32 	%f307, %f275;
	mov.f32 	%f308, %f275;
	mov.f32 	%f309, %f275;
	mov.f32 	%f310, %f275;
	mov.f32 	%f311, %f275;
	mov.f32 	%f312, %f275;
	mov.f32 	%f313, %f275;
	mov.f32 	%f314, %f275;
	mov.f32 	%f315, %f275;
	mov.f32 	%f316, %f275;
	mov.f32 	%f317, %f275;
	mov.f32 	%f318, %f275;
	mov.f32 	%f319, %f275;
	mov.f32 	%f320, %f275;
	mov.f32 	%f321, %f275;
	mov.f32 	%f322, %f275;
	mov.f32 	%f323, %f275;
	mov.f32 	%f324, %f275;
	mov.f32 	%f325, %f275;
	mov.f32 	%f326, %f275;
	mov.f32 	%f327, %f275;
	mov.f32 	%f328, %f275;
	mov.f32 	%f329, %f275;
	mov.f32 	%f330, %f275;
	mov.f32 	%f331, %f275;
	mov.f32 	%f332, %f275;
	mov.f32 	%f333, %f275;
	mov.f32 	%f334, %f275;
	mov.f32 	%f335, %f275;
	mov.f32 	%f336, %f275;
	mov.f32 	%f337, %f275;
	mov.f32 	%f338, %f275;
	@%p1 bra 	$L__BB0_3;
	shl.b32 	%r43, %r3, 6;
	shl.b32 	%r44, %r4, 6;
	add.s32 	%r192, %r2, %r44;
	add.s32 	%r191, %r1, %r43;
	neg.s32 	%r190, %r41;
	mov.f32 	%f275, 0f00000000;
$L__BB0_2:
	ld.param.u64 	%rd62, [_Z8mykerneliiiiPfS__param_4];
	ld.param.u32 	%r189, [_Z8mykerneliiiiPfS__param_3];
	cvta.to.global.u64 	%rd13, %rd62;
	mul.wide.s32 	%rd14, %r191, 4;
	add.s64 	%rd15, %rd13, %rd14;
	ld.global.f32 	%f195, [%rd15];
	ld.global.f32 	%f196, [%rd15+32];
	ld.global.f32 	%f197, [%rd15+64];
	ld.global.f32 	%f198, [%rd15+96];
	ld.global.f32 	%f199, [%rd15+128];
	ld.global.f32 	%f200, [%rd15+160];
	ld.global.f32 	%f201, [%rd15+192];
	ld.global.f32 	%f202, [%rd15+224];
	mul.wide.s32 	%rd16, %r192, 4;
	add.s64 	%rd17, %rd13, %rd16;
	ld.global.f32 	%f203, [%rd17];
	ld.global.f32 	%f204, [%rd17+32];
	ld.global.f32 	%f205, [%rd17+64];
	ld.global.f32 	%f206, [%rd17+96];
	ld.global.f32 	%f207, [%rd17+128];
	ld.global.f32 	%f208, [%rd17+160];
	ld.global.f32 	%f209, [%rd17+192];
	ld.global.f32 	%f210, [%rd17+224];
	fma.rn.f32 	%f322, %f195, %f203, %f322;
	fma.rn.f32 	%f321, %f195, %f204, %f321;
	fma.rn.f32 	%f320, %f195, %f205, %f320;
	fma.rn.f32 	%f319, %f195, %f206, %f319;
	fma.rn.f32 	%f318, %f195, %f207, %f318;
	fma.rn.f32 	%f317, %f195, %f208, %f317;
	fma.rn.f32 	%f316, %f195, %f209, %f316;
	fma.rn.f32 	%f315, %f195, %f210, %f315;
	fma.rn.f32 	%f314, %f196, %f203, %f314;
	fma.rn.f32 	%f313, %f196, %f204, %f313;
	fma.rn.f32 	%f312, %f196, %f205, %f312;
	fma.rn.f32 	%f311, %f196, %f206, %f311;
	fma.rn.f32 	%f310, %f196, %f207, %f310;
	fma.rn.f32 	%f309, %f196, %f208, %f309;
	fma.rn.f32 	%f308, %f196, %f209, %f308;
	fma.rn.f32 	%f307, %f196, %f210, %f307;
	fma.rn.f32 	%f306, %f197, %f203, %f306;
	fma.rn.f32 	%f305, %f197, %f204, %f305;
	fma.rn.f32 	%f304, %f197, %f205, %f304;
	fma.rn.f32 	%f303, %f197, %f206, %f303;
	fma.rn.f32 	%f302, %f197, %f207, %f302;
	fma.rn.f32 	%f301, %f197, %f208, %f301;
	fma.rn.f32 	%f300, %f197, %f209, %f300;
	fma.rn.f32 	%f299, %f197, %f210, %f299;
	fma.rn.f32 	%f298, %f198, %f203, %f298;
	fma.rn.f32 	%f297, %f198, %f204, %f297;
	fma.rn.f32 	%f296, %f198, %f205, %f296;
	fma.rn.f32 	%f295, %f198, %f206, %f295;
	fma.rn.f32 	%f294, %f198, %f207, %f294;
	fma.rn.f32 	%f293, %f198, %f208, %f293;
	fma.rn.f32 	%f292, %f198, %f209, %f292;
	fma.rn.f32 	%f291, %f198, %f210, %f291;
	fma.rn.f32 	%f290, %f199, %f203, %f290;
	fma.rn.f32 	%f289, %f199, %f204, %f289;
	fma.rn.f32 	%f288, %f199, %f205, %f288;
	fma.rn.f32 	%f287, %f199, %f206, %f287;
	fma.rn.f32 	%f286, %f199, %f207, %f286;
	fma.rn.f32 	%f285, %f199, %f208, %f285;
	fma.rn.f32 	%f284, %f199, %f209, %f284;
	fma.rn.f32 	%f283, %f199, %f210, %f283;
	fma.rn.f32 	%f282, %f200, %f203, %f282;
	fma.rn.f32 	%f281, %f200, %f204, %f281;
	fma.rn.f32 	%f280, %f200, %f205, %f280;
	fma.rn.f32 	%f279, %f200, %f206, %f279;
	fma.rn.f32 	%f278, %f200, %f207, %f278;
	fma.rn.f32 	%f277, %f200, %f208, %f277;
	fma.rn.f32 	%f276, %f200, %f209, %f276;
	fma.rn.f32 	%f275, %f200, %f210, %f275;
	fma.rn.f32 	%f323, %f201, %f203, %f323;
	fma.rn.f32 	%f324, %f201, %f204, %f324;
	fma.rn.f32 	%f325, %f201, %f205, %f325;
	fma.rn.f32 	%f326, %f201, %f206, %f326;
	fma.rn.f32 	%f327, %f201, %f207, %f327;
	fma.rn.f32 	%f328, %f201, %f208, %f328;
	fma.rn.f32 	%f329, %f201, %f209, %f329;
	fma.rn.f32 	%f330, %f201, %f210, %f330;
	fma.rn.f32 	%f331, %f202, %f203, %f331;
	fma.rn.f32 	%f332, %f202, %f204, %f332;
	fma.rn.f32 	%f333, %f202, %f205, %f333;
	fma.rn.f32 	%f334, %f202, %f206, %f334;
	fma.rn.f32 	%f335, %f202, %f207, %f335;
	fma.rn.f32 	%f336, %f202, %f208, %f336;
	fma.rn.f32 	%f337, %f202, %f209, %f337;
	fma.rn.f32 	%f338, %f202, %f210, %f338;
	add.s32 	%r192, %r192, %r189;
	add.s32 	%r191, %r191, %r189;
	add.s32 	%r190, %r190, 1;
	setp.ne.s32 	%p2, %r190, 0;
	@%p2 bra 	$L__BB0_2;
$L__BB0_3:
	ld.param.u32 	%r125, [_Z8mykerneliiiiPfS__param_0];
	mov.u32 	%r45, %ctaid.x;
	shl.b32 	%r46, %r45, 6;
	mov.u32 	%r47, %tid.x;
	add.s32 	%r14, %r46, %r47;
	mov.u32 	%r48, %ctaid.y;
	shl.b32 	%r49, %r48, 6;
	mov.u32 	%r50, %tid.y;
	add.s32 	%r51, %r49, %r50;
	mul.lo.s32 	%r16, %r14, %r125;
	max.s32 	%r52, %r14, %r51;
	setp.ge.s32 	%p3, %r52, %r125;
	@%p3 bra 	$L__BB0_5;
	ld.param.u64 	%rd63, [_Z8mykerneliiiiPfS__param_5];
	add.s32 	%r53, %r51, %r16;
	cvta.to.global.u64 	%rd18, %rd63;
	mul.wide.s32 	%rd19, %r53, 4;
	add.s64 	%rd20, %rd18, %rd19;
	st.global.f32 	[%rd20], %f322;
$L__BB0_5:
	ld.param.u64 	%rd64, [_Z8mykerneliiiiPfS__param_5];
	ld.param.u32 	%r126, [_Z8mykerneliiiiPfS__param_0];
	add.s32 	%r17, %r51, 8;
	max.s32 	%r54, %r14, %r17;
	setp.ge.s32 	%p4, %r54, %r126;
	cvt.s64.s32 	%rd21, %r16;
	cvt.u64.u32 	%rd1, %r51;
	add.s64 	%rd22, %rd1, %rd21;
	cvta.to.global.u64 	%rd23, %rd64;
	shl.b64 	%rd24, %rd22, 2;
	add.s64 	%rd2, %rd23, %rd24;
	@%p4 bra 	$L__BB0_7;
	st.global.f32 	[%rd2+32], %f321;
$L__BB0_7:
	ld.param.u32 	%r127, [_Z8mykerneliiiiPfS__param_0];
	add.s32 	%r18, %r51, 16;
	max.s32 	%r55, %r14, %r18;
	setp.ge.s32 	%p5, %r55, %r127;
	@%p5 bra 	$L__BB0_9;
	st.global.f32 	[%rd2+64], %f320;
$L__BB0_9:
	ld.param.u32 	%r128, [_Z8mykerneliiiiPfS__param_0];
	add.s32 	%r19, %r51, 24;
	max.s32 	%r56, %r14, %r19;
	setp.ge.s32 	%p6, %r56, %r128;
	@%p6 bra 	$L__BB0_11;
	st.global.f32 	[%rd2+96], %f319;
$L__BB0_11:
	ld.param.u32 	%r129, [_Z8mykerneliiiiPfS__param_0];
	add.s32 	%r20, %r51, 32;
	max.s32 	%r57, %r14, %r20;
	setp.ge.s32 	%p7, %r57, %r129;
	@%p7 bra 	$L__BB0_13;
	st.global.f32 	[%rd2+128], %f318;
$L__BB0_13:
	ld.param.u32 	%r130, [_Z8mykerneliiiiPfS__param_0];
	add.s32 	%r21, %r51, 40;
	max.s32 	%r58, %r14, %r21;
	setp.ge.s32 	%p8, %r58, %r130;
	@%p8 bra 	$L__BB0_15;
	st.global.f32 	[%rd2+160], %f317;
$L__BB0_15:
	ld.param.u32 	%r131, [_Z8mykerneliiiiPfS__param_0];
	add.s32 	%r22, %r51, 48;
	max.s32 	%r59, %r14, %r22;
	setp.ge.s32 	%p9, %r59, %r131;
	@%p9 bra 	$L__BB0_17;
	st.global.f32 	[%rd2+192], %f316;
$L__BB0_17:
	ld.param.u32 	%r132, [_Z8mykerneliiiiPfS__param_0];
	add.s32 	%r23, %r51, 56;
	max.s32 	%r60, %r14, %r23;
	setp.ge.s32 	%p10, %r60, %r132;
	@%p10 bra 	$L__BB0_19;
	st.global.f32 	[%rd2+224], %f315;
$L__BB0_19:
	ld.param.u32 	%r133, [_Z8mykerneliiiiPfS__param_0];
	add.s32 	%r24, %r14, 8;
	shl.b32 	%r25, %r133, 3;
	add.s32 	%r26, %r16, %r25;
	max.s32 	%r61, %r24, %r51;
	setp.ge.s32 	%p11, %r61, %r133;
	@%p11 bra 	$L__BB0_21;
	ld.param.u64 	%rd65, [_Z8mykerneliiiiPfS__param_5];
	add.s32 	%r62, %r51, %r26;
	cvta.to.global.u64 	%rd25, %rd65;
	mul.wide.s32 	%rd26, %r62, 4;
	add.s64 	%rd27, %rd25, %rd26;
	st.global.f32 	[%rd27], %f314;
$L__BB0_21:
	ld.param.u64 	%rd66, [_Z8mykerneliiiiPfS__param_5];
	ld.param.u32 	%r134, [_Z8mykerneliiiiPfS__param_0];
	max.s32 	%r63, %r24, %r17;
	setp.ge.s32 	%p12, %r63, %r134;
	cvt.s64.s32 	%rd28, %r26;
	add.s64 	%rd29, %rd1, %rd28;
	cvta.to.global.u64 	%rd30, %rd66;
	shl.b64 	%rd31, %rd29, 2;
	add.s64 	%rd3, %rd30, %rd31;
	@%p12 bra 	$L__BB0_23;
	st.global.f32 	[%rd3+32], %f313;
$L__BB0_23:
	ld.param.u32 	%r135, [_Z8mykerneliiiiPfS__param_0];
	max.s32 	%r64, %r24, %r18;
	setp.ge.s32 	%p13, %r64, %r135;
	@%p13 bra 	$L__BB0_25;
	st.global.f32 	[%rd3+64], %f312;
$L__BB0_25:
	ld.param.u32 	%r136, [_Z8mykerneliiiiPfS__param_0];
	max.s32 	%r65, %r24, %r19;
	setp.ge.s32 	%p14, %r65, %r136;
	@%p14 bra 	$L__BB0_27;
	st.global.f32 	[%rd3+96], %f311;
$L__BB0_27:
	ld.param.u32 	%r137, [_Z8mykerneliiiiPfS__param_0];
	max.s32 	%r66, %r24, %r20;
	setp.ge.s32 	%p15, %r66, %r137;
	@%p15 bra 	$L__BB0_29;
	st.global.f32 	[%rd3+128], %f310;
$L__BB0_29:
	ld.param.u32 	%r138, [_Z8mykerneliiiiPfS__param_0];
	max.s32 	%r67, %r24, %r21;
	setp.ge.s32 	%p16, %r67, %r138;
	@%p16 bra 	$L__BB0_31;
	st.global.f32 	[%rd3+160], %f309;
$L__BB0_31:
	ld.param.u32 	%r139, [_Z8mykerneliiiiPfS__param_0];
	max.s32 	%r68, %r24, %r22;
	setp.ge.s32 	%p17, %r68, %r139;
	@%p17 bra 	$L__BB0_33;
	st.global.f32 	[%rd3+192], %f308;
$L__BB0_33:
	ld.param.u32 	%r140, [_Z8mykerneliiiiPfS__param_0];
	max.s32 	%r69, %r24, %r23;
	setp.ge.s32 	%p18, %r69, %r140;
	@%p18 bra 	$L__BB0_35;
	st.global.f32 	[%rd3+224], %f307;
$L__BB0_35:
	ld.param.u64 	%rd67, [_Z8mykerneliiiiPfS__param_5];
	ld.param.u32 	%r141, [_Z8mykerneliiiiPfS__param_0];
	cvta.to.global.u64 	%rd4, %rd67;
	add.s32 	%r27, %r14, 16;
	shl.b32 	%r28, %r141, 4;
	add.s32 	%r29, %r28, %r16;
	max.s32 	%r70, %r27, %r51;
	setp.ge.s32 	%p19, %r70, %r141;
	@%p19 bra 	$L__BB0_37;
	add.s32 	%r71, %r51, %r29;
	mul.wide.s32 	%rd32, %r71, 4;
	add.s64 	%rd33, %rd4, %rd32;
	st.global.f32 	[%rd33], %f306;
$L__BB0_37:
	ld.param.u32 	%r142, [_Z8mykerneliiiiPfS__param_0];
	max.s32 	%r72, %r27, %r17;
	setp.ge.s32 	%p20, %r72, %r142;
	cvt.s64.s32 	%rd34, %r29;
	add.s64 	%rd35, %rd1, %rd34;
	shl.b64 	%rd36, %rd35, 2;
	add.s64 	%rd5, %rd4, %rd36;
	@%p20 bra 	$L__BB0_39;
	st.global.f32 	[%rd5+32], %f305;
$L__BB0_39:
	ld.param.u32 	%r143, [_Z8mykerneliiiiPfS__param_0];
	max.s32 	%r73, %r27, %r18;
	setp.ge.s32 	%p21, %r73, %r143;
	@%p21 bra 	$L__BB0_41;
	st.global.f32 	[%rd5+64], %f304;
$L__BB0_41:
	ld.param.u32 	%r144, [_Z8mykerneliiiiPfS__param_0];
	max.s32 	%r74, %r27, %r19;
	setp.ge.s32 	%p22, %r74, %r144;
	@%p22 bra 	$L__BB0_43;
	st.global.f32 	[%rd5+96], %f303;
$L__BB0_43:
	ld.param.u32 	%r145, [_Z8mykerneliiiiPfS__param_0];
	max.s32 	%r75, %r27, %r20;
	setp.ge.s32 	%p23, %r75, %r145;
	@%p23 bra 	$L__BB0_45;
	st.global.f32 	[%rd5+128], %f302;
$L__BB0_45:
	ld.param.u32 	%r146, [_Z8mykerneliiiiPfS__param_0];
	max.s32 	%r76, %r27, %r21;
	setp.ge.s32 	%p24, %r76, %r146;
	@%p24 bra 	$L__BB0_47;
	st.global.f32 	[%rd5+160], %f301;
$L__BB0_47:
	ld.param.u32 	%r147, [_Z8mykerneliiiiPfS__param_0];
	max.s32 	%r77, %r27, %r22;
	setp.ge.s32 	%p25, %r77, %r147;
	@%p25 bra 	$L__BB0_49;
	st.global.f32 	[%rd5+192], %f300;
$L__BB0_49:
	ld.param.u32 	%r148, [_Z8mykerneliiiiPfS__param_0];
	max.s32 	%r78, %r27, %r23;
	setp.ge.s32 	%p26, %r78, %r148;
	@%p26 bra 	$L__BB0_51;
	st.global.f32 	[%rd5+224], %f299;
$L__BB0_51:
	ld.param.u32 	%r149, [_Z8mykerneliiiiPfS__param_0];
	add.s32 	%r30, %r14, 24;
	add.s32 	%r31, %r29, %r25;
	max.s32 	%r79, %r30, %r51;
	setp.ge.s32 	%p27, %r79, %r149;
	@%p27 bra 	$L__BB0_53;
	add.s32 	%r80, %r51, %r31;
	mul.wide.s32 	%rd37, %r80, 4;
	add.s64 	%rd38, %rd4, %rd37;
	st.global.f32 	[%rd38], %f298;
$L__BB0_53:
	ld.param.u32 	%r150, [_Z8mykerneliiiiPfS__param_0];
	max.s32 	%r81, %r30, %r17;
	setp.ge.s32 	%p28, %r81, %r150;
	cvt.s64.s32 	%rd39, %r31;
	add.s64 	%rd40, %rd1, %rd39;
	shl.b64 	%rd41, %rd40, 2;
	add.s64 	%rd6, %rd4, %rd41;
	@%p28 bra 	$L__BB0_55;
	st.global.f32 	[%rd6+32], %f297;
$L__BB0_55:
	ld.param.u32 	%r151, [_Z8mykerneliiiiPfS__param_0];
	max.s32 	%r82, %r30, %r18;
	setp.ge.s32 	%p29, %r82, %r151;
	@%p29 bra 	$L__BB0_57;
	st.global.f32 	[%rd6+64], %f296;
$L__BB0_57:
	ld.param.u32 	%r152, [_Z8mykerneliiiiPfS__param_0];
	max.s32 	%r83, %r30, %r19;
	setp.ge.s32 	%p30, %r83, %r152;
	@%p30 bra 	$L__BB0_59;
	st.global.f32 	[%rd6+96], %f295;
$L__BB0_59:
	ld.param.u32 	%r153, [_Z8mykerneliiiiPfS__param_0];
	max.s32 	%r84, %r30, %r20;
	setp.ge.s32 	%p31, %r84, %r153;
	@%p31 bra 	$L__BB0_61;
	st.global.f32 	[%rd6+128], %f294;
$L__BB0_61:
	ld.param.u32 	%r154, [_Z8mykerneliiiiPfS__param_0];
	max.s32 	%r85, %r30, %r21;
	setp.ge.s32 	%p32, %r85, %r154;
	@%p32 bra 	$L__BB0_63;
	st.global.f32 	[%rd6+160], %f293;
$L__BB0_63:
	ld.param.u32 	%r155, [_Z8mykerneliiiiPfS__param_0];
	max.s32 	%r86, %r30, %r22;
	setp.ge.s32 	%p33, %r86, %r155;
	@%p33 bra 	$L__BB0_65;
	st.global.f32 	[%rd6+192], %f292;
$L__BB0_65:
	ld.param.u32 	%r156, [_Z8mykerneliiiiPfS__param_0];
	max.s32 	%r87, %r30, %r23;
	setp.ge.s32 	%p34, %r87, %r156;
	@%p34 bra 	$L__BB0_67;
	st.global.f32 	[%rd6+224], %f291;
$L__BB0_67:
	ld.param.u32 	%r157, [_Z8mykerneliiiiPfS__param_0];
	add.s32 	%r32, %r14, 32;
	shl.b32 	%r88, %r157, 5;
	add.s32 	%r33, %r88, %r16;
	max.s32 	%r89, %r32, %r51;
	setp.ge.s32 	%p35, %r89, %r157;
	@%p35 bra 	$L__BB0_69;
	add.s32 	%r90, %r51, %r33;
	mul.wide.s32 	%rd42, %r90, 4;
	add.s64 	%rd43, %rd4, %rd42;
	st.global.f32 	[%rd43], %f290;
$L__BB0_69:
	ld.param.u32 	%r158, [_Z8mykerneliiiiPfS__param_0];
	max.s32 	%r91, %r32, %r17;
	setp.ge.s32 	%p36, %r91, %r158;
	cvt.s64.s32 	%rd44, %r33;
	add.s64 	%rd45, %rd1, %rd44;
	shl.b64 	%rd46, %rd45, 2;
	add.s64 	%rd7, %rd4, %rd46;
	@%p36 bra 	$L__BB0_71;
	st.global.f32 	[%rd7+32], %f289;
$L__BB0_71:
	ld.param.u32 	%r159, [_Z8mykerneliiiiPfS__param_0];
	max.s32 	%r92, %r32, %r18;
	setp.ge.s32 	%p37, %r92, %r159;
	@%p37 bra 	$L__BB0_73;
	st.global.f32 	[%rd7+64], %f288;
$L__BB0_73:
	ld.param.u32 	%r160, [_Z8mykerneliiiiPfS__param_0];
	max.s32 	%r93, %r32, %r19;
	setp.ge.s32 	%p38, %r93, %r160;
	@%p38 bra 	$L__BB0_75;
	st.global.f32 	[%rd7+96], %f287;
$L__BB0_75:
	ld.param.u32 	%r161, [_Z8mykerneliiiiPfS__param_0];
	max.s32 	%r94, %r32, %r20;
	setp.ge.s32 	%p39, %r94, %r161;
	@%p39 bra 	$L__BB0_77;
	st.global.f32 	[%rd7+128], %f286;
$L__BB0_77:
	ld.param.u32 	%r162, [_Z8mykerneliiiiPfS__param_0];
	max.s32 	%r95, %r32, %r21;
	setp.ge.s32 	%p40, %r95, %r162;
	@%p40 bra 	$L__BB0_79;
	st.global.f32 	[%rd7+160], %f285;
$L__BB0_79:
	ld.param.u32 	%r163, [_Z8mykerneliiiiPfS__param_0];
	max.s32 	%r96, %r32, %r22;
	setp.ge.s32 	%p41, %r96, %r163;
	@%p41 bra 	$L__BB0_81;
	st.global.f32 	[%rd7+192], %f284;
$L__BB0_81:
	ld.param.u32 	%r164, [_Z8mykerneliiiiPfS__param_0];
	max.s32 	%r97, %r32, %r23;
	setp.ge.s32 	%p42, %r97, %r164;
	@%p42 bra 	$L__BB0_83;
	st.global.f32 	[%rd7+224], %f283;
$L__BB0_83:
	ld.param.u32 	%r165, [_Z8mykerneliiiiPfS__param_0];
	add.s32 	%r34, %r14, 40;
	add.s32 	%r35, %r33, %r25;
	max.s32 	%r98, %r34, %r51;
	setp.ge.s32 	%p43, %r98, %r165;
	@%p43 bra 	$L__BB0_85;
	add.s32 	%r99, %r51, %r35;
	mul.wide.s32 	%rd47, %r99, 4;
	add.s64 	%rd48, %rd4, %rd47;
	st.global.f32 	[%rd48], %f282;
$L__BB0_85:
	ld.param.u32 	%r166, [_Z8mykerneliiiiPfS__param_0];
	max.s32 	%r100, %r34, %r17;
	setp.ge.s32 	%p44, %r100, %r166;
	cvt.s64.s32 	%rd49, %r35;
	add.s64 	%rd50, %rd1, %rd49;
	shl.b64 	%rd51, %rd50, 2;
	add.s64 	%rd8, %rd4, %rd51;
	@%p44 bra 	$L__BB0_87;
	st.global.f32 	[%rd8+32], %f281;
$L__BB0_87:
	ld.param.u32 	%r167, [_Z8mykerneliiiiPfS__param_0];
	max.s32 	%r101, %r34, %r18;
	setp.ge.s32 	%p45, %r101, %r167;
	@%p45 bra 	$L__BB0_89;
	st.global.f32 	[%rd8+64], %f280;
$L__BB0_89:
	ld.param.u32 	%r168, [_Z8mykerneliiiiPfS__param_0];
	max.s32 	%r102, %r34, %r19;
	setp.ge.s32 	%p46, %r102, %r168;
	@%p46 bra 	$L__BB0_91;
	st.global.f32 	[%rd8+96], %f279;
$L__BB0_91:
	ld.param.u32 	%r169, [_Z8mykerneliiiiPfS__param_0];
	max.s32 	%r103, %r34, %r20;
	setp.ge.s32 	%p47, %r103, %r169;
	@%p47 bra 	$L__BB0_93;
	st.global.f32 	[%rd8+128], %f278;
$L__BB0_93:
	ld.param.u32 	%r170, [_Z8mykerneliiiiPfS__param_0];
	max.s32 	%r104, %r34, %r21;
	setp.ge.s32 	%p48, %r104, %r170;
	@%p48 bra 	$L__BB0_95;
	st.global.f32 	[%rd8+160], %f277;
$L__BB0_95:
	ld.param.u32 	%r171, [_Z8mykerneliiiiPfS__param_0];
	max.s32 	%r105, %r34, %r22;
	setp.ge.s32 	%p49, %r105, %r171;
	@%p49 bra 	$L__BB0_97;
	st.global.f32 	[%rd8+192], %f276;
$L__BB0_97:
	ld.param.u32 	%r172, [_Z8mykerneliiiiPfS__param_0];
	max.s32 	%r106, %r34, %r23;
	setp.ge.s32 	%p50, %r106, %r172;
	@%p50 bra 	$L__BB0_99;
	st.global.f32 	[%rd8+224], %f275;
$L__BB0_99:
	ld.param.u32 	%r173, [_Z8mykerneliiiiPfS__param_0];
	add.s32 	%r36, %r14, 48;
	add.s32 	%r37, %r28, %r33;
	max.s32 	%r107, %r36, %r51;
	setp.ge.s32 	%p51, %r107, %r173;
	@%p51 bra 	$L__BB0_101;
	add.s32 	%r108, %r51, %r37;
	mul.wide.s32 	%rd52, %r108, 4;
	add.s64 	%rd53, %rd4, %rd52;
	st.global.f32 	[%rd53], %f323;
$L__BB0_101:
	ld.param.u32 	%r174, [_Z8mykerneliiiiPfS__param_0];
	max.s32 	%r109, %r36, %r17;
	setp.ge.s32 	%p52, %r109, %r174;
	cvt.s64.s32 	%rd54, %r37;
	add.s64 	%rd55, %rd1, %rd54;
	shl.b64 	%rd56, %rd55, 2;
	add.s64 	%rd9, %rd4, %rd56;
	@%p52 bra 	$L__BB0_103;
	st.global.f32 	[%rd9+32], %f324;
$L__BB0_103:
	ld.param.u32 	%r175, [_Z8mykerneliiiiPfS__param_0];
	max.s32 	%r110, %r36, %r18;
	setp.ge.s32 	%p53, %r110, %r175;
	@%p53 bra 	$L__BB0_105;
	st.global.f32 	[%rd9+64], %f325;
$L__BB0_105:
	ld.param.u32 	%r176, [_Z8mykerneliiiiPfS__param_0];
	max.s32 	%r111, %r36, %r19;
	setp.ge.s32 	%p54, %r111, %r176;
	@%p54 bra 	$L__BB0_107;
	st.global.f32 	[%rd9+96], %f326;
$L__BB0_107:
	ld.param.u32 	%r177, [_Z8mykerneliiiiPfS__param_0];
	max.s32 	%r112, %r36, %r20;
	setp.ge.s32 	%p55, %r112, %r177;
	@%p55 bra 	$L__BB0_109;
	st.global.f32 	[%rd9+128], %f327;
$L__BB0_109:
	ld.param.u32 	%r178, [_Z8mykerneliiiiPfS__param_0];
	max.s32 	%r113, %r36, %r21;
	setp.ge.s32 	%p56, %r113, %r178;
	@%p56 bra 	$L__BB0_111;
	st.global.f32 	[%rd9+160], %f328;
$L__BB0_111:
	ld.param.u32 	%r179, [_Z8mykerneliiiiPfS__param_0];
	max.s32 	%r114, %r36, %r22;
	setp.ge.s32 	%p57, %r114, %r179;
	@%p57 bra 	$L__BB0_113;
	st.global.f32 	[%rd9+192], %f329;
$L__BB0_113:
	ld.param.u32 	%r180, [_Z8mykerneliiiiPfS__param_0];
	max.s32 	%r115, %r36, %r23;
	setp.ge.s32 	%p58, %r115, %r180;
	@%p58 bra 	$L__BB0_115;
	st.global.f32 	[%rd9+224], %f330;
$L__BB0_115:
	ld.param.u32 	%r181, [_Z8mykerneliiiiPfS__param_0];
	add.s32 	%r38, %r14, 56;
	add.s32 	%r39, %r37, %r25;
	max.s32 	%r116, %r38, %r51;
	setp.ge.s32 	%p59, %r116, %r181;
	@%p59 bra 	$L__BB0_117;
	add.s32 	%r117, %r51, %r39;
	mul.wide.s32 	%rd57, %r117, 4;
	add.s64 	%rd58, %rd4, %rd57;
	st.global.f32 	[%rd58], %f331;
$L__BB0_117:
	ld.param.u32 	%r182, [_Z8mykerneliiiiPfS__param_0];
	max.s32 	%r118, %r38, %r17;
	setp.ge.s32 	%p60, %r118, %r182;
	cvt.s64.s32 	%rd59, %r39;
	add.s64 	%rd60, %rd1, %rd59;
	shl.b64 	%rd61, %rd60, 2;
	add.s64 	%rd10, %rd4, %rd61;
	@%p60 bra 	$L__BB0_119;
	st.global.f32 	[%rd10+32], %f332;
$L__BB0_119:
	ld.param.u32 	%r183, [_Z8mykerneliiiiPfS__param_0];
	max.s32 	%r119, %r38, %r18;
	setp.ge.s32 	%p61, %r119, %r183;
	@%p61 bra 	$L__BB0_121;
	st.global.f32 	[%rd10+64], %f333;
$L__BB0_121:
	ld.param.u32 	%r184, [_Z8mykerneliiiiPfS__param_0];
	max.s32 	%r120, %r38, %r19;
	setp.ge.s32 	%p62, %r120, %r184;
	@%p62 bra 	$L__BB0_123;
	st.global.f32 	[%rd10+96], %f334;
$L__BB0_123:
	ld.param.u32 	%r185, [_Z8mykerneliiiiPfS__param_0];
	max.s32 	%r121, %r38, %r20;
	setp.ge.s32 	%p63, %r121, %r185;
	@%p63 bra 	$L__BB0_125;
	st.global.f32 	[%rd10+128], %f335;
$L__BB0_125:
	ld.param.u32 	%r186, [_Z8mykerneliiiiPfS__param_0];
	max.s32 	%r122, %r38, %r21;
	setp.ge.s32 	%p64, %r122, %r186;
	@%p64 bra 	$L__BB0_127;
	st.global.f32 	[%rd10+160], %f336;
$L__BB0_127:
	ld.param.u32 	%r187, [_Z8mykerneliiiiPfS__param_0];
	max.s32 	%r123, %r38, %r22;
	setp.ge.s32 	%p65, %r123, %r187;
	@%p65 bra 	$L__BB0_129;
	st.global.f32 	[%rd10+192], %f337;
$L__BB0_129:
	ld.param.u32 	%r188, [_Z8mykerneliiiiPfS__param_0];
	max.s32 	%r124, %r38, %r23;
	setp.ge.s32 	%p66, %r124, %r188;
	@%p66 bra 	$L__BB0_131;
	st.global.f32 	[%rd10+224], %f338;
$L__BB0_131:
	ret;

}
	// .globl	_Z17preprocess_kerneliiiPfS_
.visible .entry _Z17preprocess_kerneliiiPfS_(
	.param .u32 _Z17preprocess_kerneliiiPfS__param_0,
	.param .u32 _Z17preprocess_kerneliiiPfS__param_1,
	.param .u32 _Z17preprocess_kerneliiiPfS__param_2,
	.param .u64 .ptr .align 1 _Z17preprocess_kerneliiiPfS__param_3,
	.param .u64 .ptr .align 1 _Z17preprocess_kerneliiiPfS__param_4
)
{
	.reg .pred 	%p<54>;
	.reg .b32 	%r<106>;
	.reg .b32 	%f<61>;
	.reg .b64 	%rd<58>;

	ld.param.u32 	%r55, [_Z17preprocess_kerneliiiPfS__param_0];
	ld.param.u32 	%r56, [_Z17preprocess_kerneliiiPfS__param_1];
	ld.param.u32 	%r57, [_Z17preprocess_kerneliiiPfS__param_2];
	ld.param.u64 	%rd5, [_Z17preprocess_kerneliiiPfS__param_3];
	ld.param.u64 	%rd6, [_Z17preprocess_kerneliiiPfS__param_4];
	cvta.to.global.u64 	%rd1, %rd6;
	cvta.to.global.u64 	%rd2, %rd5;
	mov.u32 	%r1, %tid.x;
	mov.u32 	%r2, %ctaid.y;
	setp.lt.s32 	%p1, %r57, 1;
	@%p1 bra 	$L__BB1_43;
	mul.lo.s32 	%r3, %r56, %r2;
	add.s32 	%r4, %r57, -1;
	shr.u32 	%r59, %r4, 6;
	add.s32 	%r5, %r59, 1;
	setp.lt.u32 	%p2, %r57, 449;
	mov.b32 	%r104, 0;
	@%p2 bra 	$L__BB1_21;
	add.s32 	%r61, %r1, 64;
	mad.lo.s32 	%r101, %r57, %r61, %r2;
	shl.b32 	%r7, %r57, 9;
	add.s32 	%r62, %r1, 128;
	mad.lo.s32 	%r99, %r57, %r62, %r2;
	add.s32 	%r63, %r1, 192;
	mad.lo.s32 	%r98, %r57, %r63, %r2;
	add.s32 	%r64, %r1, 256;
	mad.lo.s32 	%r97, %r57, %r64, %r2;
	add.s32 	%r65, %r1, 320;
	mad.lo.s32 	%r96, %r57, %r65, %r2;
	add.s32 	%r66, %r1, 384;
	mad.lo.s32 	%r95, %r57, %r66, %r2;
	add.s32 	%r67, %r1, 448;
	mad.lo.s32 	%r94, %r57, %r67, %r2;
	and.b32  	%r68, %r5, 134217720;
	neg.s32 	%r93, %r68;
	mad.lo.s32 	%r92, %r1, %r57, %r2;
	add.s32 	%r91, %r1, %r3;
	mov.b32 	%r102, 256;
	mov.u32 	%r100, %r1;
$L__BB1_3:
	.pragma "nounroll";
	setp.ge.s32 	%p3, %r2, %r55;
	mul.wide.s32 	%rd7, %r91, 4;
	add.s64 	%rd8, %rd2, %rd7;
	add.s64 	%rd3, %rd8, 1024;
	setp.ge.s32 	%p4, %r100, %r56;
	mov.f32 	%f46, 0f00000000;
	or.pred  	%p5, %p3, %p4;
	@%p5 bra 	$L__BB1_5;
	ld.global.f32 	%f46, [%rd3+-1024];
$L__BB1_5:
	mul.wide.u32 	%rd9, %r92, 4;
	add.s64 	%rd10, %rd1, %rd9;
	st.global.f32 	[%rd10], %f46;
	add.s32 	%r69, %r100, 64;
	setp.ge.s32 	%p7, %r69, %r56;
	mov.f32 	%f47, 0f00000000;
	or.pred  	%p8, %p3, %p7;
	@%p8 bra 	$L__BB1_7;
	ld.global.f32 	%f47, [%rd3+-768];
$L__BB1_7:
	mul.wide.u32 	%rd11, %r101, 4;
	add.s64 	%rd12, %rd1, %rd11;
	st.global.f32 	[%rd12], %f47;
	add.s32 	%r70, %r100, 128;
	setp.ge.s32 	%p10, %r70, %r56;
	mov.f32 	%f48, 0f00000000;
	or.pred  	%p11, %p3, %p10;
	@%p11 bra 	$L__BB1_9;
	ld.global.f32 	%f48, [%rd3+-512];
$L__BB1_9:
	mul.wide.u32 	%rd13, %r99, 4;
	add.s64 	%rd14, %rd1, %rd13;
	st.global.f32 	[%rd14], %f48;
	add.s32 	%r71, %r100, 192;
	setp.ge.s32 	%p13, %r71, %r56;
	mov.f32 	%f49, 0f00000000;
	or.pred  	%p14, %p3, %p13;
	@%p14 bra 	$L__BB1_11;
	ld.global.f32 	%f49, [%rd3+-256];
$L__BB1_11:
	mul.wide.u32 	%rd15, %r98, 4;
	add.s64 	%rd16, %rd1, %rd15;
	st.global.f32 	[%rd16], %f49;
	add.s32 	%r72, %r100, 256;
	setp.ge.s32 	%p16, %r72, %r56;
	mov.f32 	%f50, 0f00000000;
	or.pred  	%p17, %p3, %p16;
	@%p17 bra 	$L__BB1_13;
	ld.global.f32 	%f50, [%rd3];
$L__BB1_13:
	mul.wide.u32 	%rd17, %r97, 4;
	add.s64 	%rd18, %rd1, %rd17;
	st.global.f32 	[%rd18], %f50;
	add.s32 	%r73, %r100, 320;
	setp.ge.s32 	%p19, %r73, %r56;
	mov.f32 	%f51, 0f00000000;
	or.pred  	%p20, %p3, %p19;
	@%p20 bra 	$L__BB1_15;
	ld.global.f32 	%f51, [%rd3+256];
$L__BB1_15:
	mul.wide.u32 	%rd19, %r96, 4;
	add.s64 	%rd20, %rd1, %rd19;
	st.global.f32 	[%rd20], %f51;
	add.s32 	%r74, %r100, 384;
	setp.ge.s32 	%p22, %r74, %r56;
	mov.f32 	%f52, 0f00000000;
	or.pred  	%p23, %p3, %p22;
	@%p23 bra 	$L__BB1_17;
	ld.global.f32 	%f52, [%rd3+512];
$L__BB1_17:
	mul.wide.u32 	%rd21, %r95, 4;
	add.s64 	%rd22, %rd1, %rd21;
	st.global.f32 	[%rd22], %f52;
	add.s32 	%r75, %r100, 448;
	setp.ge.s32 	%p25, %r75, %r56;
	mov.f32 	%f53, 0f00000000;
	or.pred  	%p26, %p3, %p25;
	@%p26 bra 	$L__BB1_19;
	ld.global.f32 	%f53, [%rd3+768];
$L__BB1_19:
	mul.wide.u32 	%rd23, %r94, 4;
	add.s64 	%rd24, %rd1, %rd23;
	st.global.f32 	[%rd24], %f53;
	add.s32 	%r102, %r102, 512;
	add.s32 	%r101, %r101, %r7;
	add.s32 	%r100, %r100, 512;
	add.s32 	%r99, %r99, %r7;
	add.s32 	%r98, %r98, %r7;
	add.s32 	%r97, %r97, %r7;
	add.s32 	%r96, %r96, %r7;
	add.s32 	%r95, %r95, %r7;
	add.s32 	%r94, %r94, %r7;
	add.s32 	%r93, %r93, 8;
	add.s32 	%r92, %r92, %r7;
	add.s32 	%r91, %r91, 512;
	setp.ne.s32 	%p27, %r93, 0;
	@%p27 bra 	$L__BB1_3;
	add.s32 	%r104, %r102, -256;
$L__BB1_21:
	and.b32  	%r43, %r5, 7;
	setp.eq.s32 	%p28, %r43, 0;
	@%p28 bra 	$L__BB1_43;
	setp.lt.u32 	%p29, %r43, 4;
	@%p29 bra 	$L__BB1_32;
	setp.ge.s32 	%p30, %r2, %r55;
	add.s32 	%r44, %r104, %r1;
	setp.ge.s32 	%p31, %r44, %r56;
	mov.f32 	%f54, 0f00000000;
	or.pred  	%p32, %p30, %p31;
	@%p32 bra 	$L__BB1_25;
	add.s32 	%r77, %r44, %r3;
	mul.wide.s32 	%rd25, %r77, 4;
	add.s64 	%rd26, %rd2, %rd25;
	ld.global.f32 	%f54, [%rd26];
$L__BB1_25:
	setp.ge.s32 	%p33, %r2, %r55;
	mad.lo.s32 	%r78, %r44, %r57, %r2;
	mul.wide.u32 	%rd27, %r78, 4;
	add.s64 	%rd28, %rd1, %rd27;
	st.global.f32 	[%rd28], %f54;
	add.s32 	%r45, %r44, 64;
	setp.ge.s32 	%p34, %r45, %r56;
	cvt.u64.u32 	%rd29, %r1;
	cvt.s64.s32 	%rd30, %r104;
	cvt.s64.s32 	%rd31, %r3;
	add.s64 	%rd32, %rd30, %rd29;
	add.s64 	%rd33, %rd32, %rd31;
	shl.b64 	%rd34, %rd33, 2;
	add.s64 	%rd4, %rd2, %rd34;
	mov.f32 	%f55, 0f00000000;
	or.pred  	%p35, %p33, %p34;
	@%p35 bra 	$L__BB1_27;
	ld.global.f32 	%f55, [%rd4+256];
$L__BB1_27:
	setp.ge.s32 	%p36, %r2, %r55;
	mad.lo.s32 	%r79, %r45, %r57, %r2;
	mul.wide.u32 	%rd35, %r79, 4;
	add.s64 	%rd36, %rd1, %rd35;
	st.global.f32 	[%rd36], %f55;
	add.s32 	%r46, %r44, 128;
	setp.ge.s32 	%p37, %r46, %r56;
	mov.f32 	%f56, 0f00000000;
	or.pred  	%p38, %p36, %p37;
	@%p38 bra 	$L__BB1_29;
	ld.global.f32 	%f56, [%rd4+512];
$L__BB1_29:
	setp.ge.s32 	%p39, %r2, %r55;
	mad.lo.s32 	%r80, %r46, %r57, %r2;
	mul.wide.u32 	%rd37, %r80, 4;
	add.s64 	%rd38, %rd1, %rd37;
	st.global.f32 	[%rd38], %f56;
	add.s32 	%r47, %r44, 192;
	setp.ge.s32 	%p40, %r47, %r56;
	mov.f32 	%f57, 0f00000000;
	or.pred  	%p41, %p39, %p40;
	@%p41 bra 	$L__BB1_31;
	ld.global.f32 	%f57, [%rd4+768];
$L__BB1_31:
	mad.lo.s32 	%r81, %r47, %r57, %r2;
	mul.wide.u32 	%rd39, %r81, 4;
	add.s64 	%rd40, %rd1, %rd39;
	st.global.f32 	[%rd40], %f57;
	add.s32 	%r104, %r104, 256;
$L__BB1_32:
	and.b32  	%r82, %r5, 3;
	setp.eq.s32 	%p42, %r82, 0;
	@%p42 bra 	$L__BB1_43;
	setp.eq.s32 	%p43, %r82, 1;
	@%p43 bra 	$L__BB1_39;
	setp.ge.s32 	%p44, %r2, %r55;
	add.s32 	%r50, %r104, %r1;
	setp.ge.s32 	%p45, %r50, %r56;
	mov.f32 	%f58, 0f00000000;
	or.pred  	%p46, %p44, %p45;
	@%p46 bra 	$L__BB1_36;
	add.s32 	%r84, %r50, %r3;
	mul.wide.s32 	%rd41, %r84, 4;
	add.s64 	%rd42, %rd2, %rd41;
	ld.global.f32 	%f58, [%rd42];
$L__BB1_36:
	setp.ge.s32 	%p47, %r2, %r55;
	mad.lo.s32 	%r85, %r50, %r57, %r2;
	mul.wide.u32 	%rd43, %r85, 4;
	add.s64 	%rd44, %rd1, %rd43;
	st.global.f32 	[%rd44], %f58;
	add.s32 	%r51, %r50, 64;
	setp.ge.s32 	%p48, %r51, %r56;
	mov.f32 	%f59, 0f00000000;
	or.pred  	%p49, %p47, %p48;
	@%p49 bra 	$L__BB1_38;
	cvt.s64.s32 	%rd45, %r3;
	cvt.u64.u32 	%rd46, %r1;
	cvt.s64.s32 	%rd47, %r104;
	add.s64 	%rd48, %rd47, %rd46;
	add.s64 	%rd49, %rd48, %rd45;
	shl.b64 	%rd50, %rd49, 2;
	add.s64 	%rd51, %rd2, %rd50;
	ld.global.f32 	%f59, [%rd51+256];
$L__BB1_38:
	mad.lo.s32 	%r86, %r51, %r57, %r2;
	mul.wide.u32 	%rd52, %r86, 4;
	add.s64 	%rd53, %rd1, %rd52;
	st.global.f32 	[%rd53], %f59;
	add.s32 	%r104, %r104, 128;
$L__BB1_39:
	and.b32  	%r87, %r4, 64;
	setp.ne.s32 	%p50, %r87, 0;
	@%p50 bra 	$L__BB1_43;
	setp.ge.s32 	%p51, %r2, %r55;
	add.s32 	%r54, %r104, %r1;
	setp.ge.s32 	%p52, %r54, %r56;
	mov.f32 	%f60, 0f00000000;
	or.pred  	%p53, %p51, %p52;
	@%p53 bra 	$L__BB1_42;
	add.s32 	%r89, %r54, %r3;
	mul.wide.s32 	%rd54, %r89, 4;
	add.s64 	%rd55, %rd2, %rd54;
	ld.global.f32 	%f60, [%rd55];
$L__BB1_42:
	mad.lo.s32 	%r90, %r54, %r57, %r2;
	mul.wide.u32 	%rd56, %r90, 4;
	add.s64 	%rd57, %rd1, %rd56;
	st.global.f32 	[%rd57], %f60;
$L__BB1_43:
	ret;

}


// ===== COMPILED SASS (sm_100) =====

	.target	sm_100

	.elftype	@"ET_EXEC"


//--------------------- .note.nv.tkinfo           --------------------------
	.section	.note.nv.tkinfo,"",@"SHT_NOTE"
	.sectionflags	@"SHF_NOTE_NV_TKINFO"
	.tkinfo
        /*0018*/ 	.word	0x00000002
        /*0030*/ 	.string	""
        /*0030*/ 	.string	"ptxas"
        /*0030*/ 	.string	"Cuda compilation tools, release 13.0, V13.0.88"
        /*0030*/ 	.string	"Build cuda_13.0.r13.0/compiler.36424714_0"
        /*0030*/ 	.string	"-arch sm_100 -m 64 "



//--------------------- .note.nv.cuinfo           --------------------------
	.section	.note.nv.cuinfo,"",@"SHT_NOTE"
	.sectionflags	@"SHF_NOTE_NV_CUINFO"
        /*0018*/ 	.short	0x0002
        /*001a*/ 	.short	0x0064
        /*001c*/ 	.short	0x0082
	.zero		2


//--------------------- .nv.info                  --------------------------
	.section	.nv.info,"",@"SHT_CUDA_INFO"
	.align	4


	//----- nvinfo : EIATTR_REGCOUNT
	.align		4
        /*0000*/ 	.byte	0x04, 0x2f
        /*0002*/ 	.short	(.L_1 - .L_0)
	.align		4
.L_0:
        /*0004*/ 	.word	index@(_Z8mykerneliiiiPfS_)
        /*0008*/ 	.word	0x00000060


	//----- nvinfo : EIATTR_FRAME_SIZE
	.align		4
.L_1:
        /*000c*/ 	.byte	0x04, 0x11
        /*000e*/ 	.short	(.L_3 - .L_2)
	.align		4
.L_2:
        /*0010*/ 	.word	index@(_Z8mykerneliiiiPfS_)
        /*0014*/ 	.word	0x00000000


	//----- nvinfo : EIATTR_REGCOUNT
	.align		4
.L_3:
        /*0018*/ 	.byte	0x04, 0x2f
        /*001a*/ 	.short	(.L_5 - .L_4)
	.align		4
.L_4:
        /*001c*/ 	.word	index@(_Z17preprocess_kerneliiiPfS_)
        /*0020*/ 	.word	0x00000020


	//----- nvinfo : EIATTR_FRAME_SIZE
	.align		4
.L_5:
        /*0024*/ 	.byte	0x04, 0x11
        /*0026*/ 	.short	(.L_7 - .L_6)
	.align		4
.L_6:
        /*0028*/ 	.word	index@(_Z17preprocess_kerneliiiPfS_)
        /*002c*/ 	.word	0x00000000


	//----- nvinfo : EIATTR_MIN_STACK_SIZE
	.align		4
.L_7:
        /*0030*/ 	.byte	0x04, 0x12
        /*0032*/ 	.short	(.L_9 - .L_8)
	.align		4
.L_8:
        /*0034*/ 	.word	index@(_Z17preprocess_kerneliiiPfS_)
        /*0038*/ 	.word	0x00000000


	//----- nvinfo : EIATTR_MIN_STACK_SIZE
	.align		4
.L_9:
        /*003c*/ 	.byte	0x04, 0x12
        /*003e*/ 	.short	(.L_11 - .L_10)
	.align		4
.L_10:
        /*0040*/ 	.word	index@(_Z8mykerneliiiiPfS_)
        /*0044*/ 	.word	0x00000000
.L_11:


//--------------------- .nv.compat                --------------------------
	.section	.nv.compat,"",@"SHT_CUDA_COMPAT_INFO"
	.align	4
        /*0000*/ 	.byte	0x02, 0x09, 0x00, 0x00, 0x02, 0x02, 0x01, 0x00, 0x02, 0x05, 0x05, 0x00, 0x03, 0x07, 0x01, 0x01
        /*0010*/ 	.byte	0x02, 0x03, 0x00, 0x00, 0x02, 0x06, 0x01, 0x00, 0x04, 0x0b, 0x08, 0x00, 0x09, 0x00, 0x00, 0x00
        /*0020*/ 	.byte	0x00, 0x00, 0x00, 0x00


//--------------------- .nv.info._Z17preprocess_kerneliiiPfS_ --------------------------
	.section	.nv.info._Z17preprocess_kerneliiiPfS_,"",@"SHT_CUDA_INFO"
	.sectionflags	@""
	.align	4


	//----- nvinfo : EIATTR_CUDA_API_VERSION
	.align		4
        /*0000*/ 	.byte	0x04, 0x37
        /*0002*/ 	.short	(.L_13 - .L_12)
.L_12:
        /*0004*/ 	.word	0x00000082


	//----- nvinfo : EIATTR_KPARAM_INFO
	.align		4
.L_13:
        /*0008*/ 	.byte	0x04, 0x17
        /*000a*/ 	.short	(.L_15 - .L_14)
.L_14:
        /*000c*/ 	.word	0x00000000
        /*0010*/ 	.short	0x0004
        /*0012*/ 	.short	0x0018
        /*0014*/ 	.byte	0x00, 0xf5, 0x21, 0x00


	//----- nvinfo : EIATTR_KPARAM_INFO
	.align		4
.L_15:
        /*0018*/ 	.byte	0x04, 0x17
        /*001a*/ 	.short	(.L_17 - .L_16)
.L_16:
        /*001c*/ 	.word	0x00000000
        /*0020*/ 	.short	0x0003
        /*0022*/ 	.short	0x0010
        /*0024*/ 	.byte	0x00, 0xf5, 0x21, 0x00


	//----- nvinfo : EIATTR_KPARAM_INFO
	.align		4
.L_17:
        /*0028*/ 	.byte	0x04, 0x17
        /*002a*/ 	.short	(.L_19 - .L_18)
.L_18:
        /*002c*/ 	.word	0x00000000
        /*0030*/ 	.short	0x0002
        /*0032*/ 	.short	0x0008
        /*0034*/ 	.byte	0x00, 0xf0, 0x11, 0x00


	//----- nvinfo : EIATTR_KPARAM_INFO
	.align		4
.L_19:
        /*0038*/ 	.byte	0x04, 0x17
        /*003a*/ 	.short	(.L_21 - .L_20)
.L_20:
        /*003c*/ 	.word	0x00000000
        /*0040*/ 	.short	0x0001
        /*0042*/ 	.short	0x0004
        /*0044*/ 	.byte	0x00, 0xf0, 0x11, 0x00


	//----- nvinfo : EIATTR_KPARAM_INFO
	.align		4
.L_21:
        /*0048*/ 	.byte	0x04, 0x17
        /*004a*/ 	.short	(.L_23 - .L_22)
.L_22:
        /*004c*/ 	.word	0x00000000
        /*0050*/ 	.short	0x0000
        /*0052*/ 	.short	0x0000
        /*0054*/ 	.byte	0x00, 0xf0, 0x11, 0x00


	//----- nvinfo : EIATTR_SPARSE_MMA_MASK
	.align		4
.L_23:
        /*0058*/ 	.byte	0x03, 0x50
        /*005a*/ 	.short	0x0000


	//----- nvinfo : EIATTR_MAXREG_COUNT
	.align		4
        /*005c*/ 	.byte	0x03, 0x1b
        /*005e*/ 	.short	0x00ff


	//----- nvinfo : EIATTR_MERCURY_ISA_VERSION
	.align		4
        /*0060*/ 	.byte	0x03, 0x5f
        /*0062*/ 	.short	0x0101


	//----- nvinfo : EIATTR_VRC_CTA_INIT_COUNT
	.align		4
        /*0064*/ 	.byte	0x02, 0x4a
	.zero		1
	.zero		1


	//----- nvinfo : EIATTR_EXIT_INSTR_OFFSETS
	.align		4
        /*0068*/ 	.byte	0x04, 0x1c
        /*006a*/ 	.short	(.L_25 - .L_24)


	//   ....[0]....
.L_24:
        /*006c*/ 	.word	0x00000040


	//   ....[1]....
        /*0070*/ 	.word	0x000006a0


	//   ....[2]....
        /*0074*/ 	.word	0x000009e0


	//   ....[3]....
        /*0078*/ 	.word	0x00000c20


	//   ....[4]....
        /*007c*/ 	.word	0x00000d30


	//----- nvinfo : EIATTR_CRS_STACK_SIZE
	.align		4
.L_25:
        /*0080*/ 	.byte	0x04, 0x1e
        /*0082*/ 	.short	(.L_27 - .L_26)
.L_26:
        /*0084*/ 	.word	0x00000000


	//----- nvinfo : EIATTR_CBANK_PARAM_SIZE
	.align		4
.L_27:
        /*0088*/ 	.byte	0x03, 0x19
        /*008a*/ 	.short	0x0020


	//----- nvinfo : EIATTR_PARAM_CBANK
	.align		4
        /*008c*/ 	.byte	0x04, 0x0a
        /*008e*/ 	.short	(.L_29 - .L_28)
	.align		4
.L_28:
        /*0090*/ 	.word	index@(.nv.constant0._Z17preprocess_kerneliiiPfS_)
        /*0094*/ 	.short	0x0380
        /*0096*/ 	.short	0x0020


	//----- nvinfo : EIATTR_SW_WAR
	.align		4
.L_29:
        /*0098*/ 	.byte	0x04, 0x36
        /*009a*/ 	.short	(.L_31 - .L_30)
.L_30:
        /*009c*/ 	.word	0x00000008
.L_31:


//--------------------- .nv.info._Z8mykerneliiiiPfS_ --------------------------
	.section	.nv.info._Z8mykerneliiiiPfS_,"",@"SHT_CUDA_INFO"
	.sectionflags	@""
	.align	4


	//----- nvinfo : EIATTR_CUDA_API_VERSION
	.align		4
        /*0000*/ 	.byte	0x04, 0x37
        /*0002*/ 	.short	(.L_33 - .L_32)
.L_32:
        /*0004*/ 	.word	0x00000082


	//----- nvinfo : EIATTR_KPARAM_INFO
	.align		4
.L_33:
        /*0008*/ 	.byte	0x04, 0x17
        /*000a*/ 	.short	(.L_35 - .L_34)
.L_34:
        /*000c*/ 	.word	0x00000000
        /*0010*/ 	.short	0x0005
        /*0012*/ 	.short	0x0018
        /*0014*/ 	.byte	0x00, 0xf5, 0x21, 0x00


	//----- nvinfo : EIATTR_KPARAM_INFO
	.align		4
.L_35:
        /*0018*/ 	.byte	0x04, 0x17
        /*001a*/ 	.short	(.L_37 - .L_36)
.L_36:
        /*001c*/ 	.word	0x00000000
        /*0020*/ 	.short	0x0004
        /*0022*/ 	.short	0x0010
        /*0024*/ 	.byte	0x00, 0xf5, 0x21, 0x00


	//----- nvinfo : EIATTR_KPARAM_INFO
	.align		4
.L_37:
        /*0028*/ 	.byte	0x04, 0x17
        /*002a*/ 	.short	(.L_39 - .L_38)
.L_38:
        /*002c*/ 	.word	0x00000000
        /*0030*/ 	.short	0x0003
        /*0032*/ 	.short	0x000c
        /*0034*/ 	.byte	0x00, 0xf0, 0x11, 0x00


	//----- nvinfo : EIATTR_KPARAM_INFO
	.align		4
.L_39:
        /*0038*/ 	.byte	0x04, 0x17
        /*003a*/ 	.short	(.L_41 - .L_40)
.L_40:
        /*003c*/ 	.word	0x00000000
        /*0040*/ 	.short	0x0002
        /*0042*/ 	.short	0x0008
        /*0044*/ 	.byte	0x00, 0xf0, 0x11, 0x00


	//----- nvinfo : EIATTR_KPARAM_INFO
	.align		4
.L_41:
        /*0048*/ 	.byte	0x04, 0x17
        /*004a*/ 	.short	(.L_43 - .L_42)
.L_42:
        /*004c*/ 	.word	0x00000000
        /*0050*/ 	.short	0x0001
        /*0052*/ 	.short	0x0004
        /*0054*/ 	.byte	0x00, 0xf0, 0x11, 0x00


	//----- nvinfo : EIATTR_KPARAM_INFO
	.align		4
.L_43:
        /*0058*/ 	.byte	0x04, 0x17
        /*005a*/ 	.short	(.L_45 - .L_44)
.L_44:
        /*005c*/ 	.word	0x00000000
        /*0060*/ 	.short	0x0000
        /*0062*/ 	.short	0x0000
        /*0064*/ 	.byte	0x00, 0xf0, 0x11, 0x00


	//----- nvinfo : EIATTR_SPARSE_MMA_MASK
	.align		4
.L_45:
        /*0068*/ 	.byte	0x03, 0x50
        /*006a*/ 	.short	0x0000


	//----- nvinfo : EIATTR_MAXREG_COUNT
	.align		4
        /*006c*/ 	.byte	0x03, 0x1b
        /*006e*/ 	.short	0x00ff


	//----- nvinfo : EIATTR_MERCURY_ISA_VERSION
	.align		4
        /*0070*/ 	.byte	0x03, 0x5f
        /*0072*/ 	.short	0x0101


	//----- nvinfo : EIATTR_VRC_CTA_INIT_COUNT
	.align		4
        /*0074*/ 	.byte	0x02, 0x4a
	.zero		1
	.zero		1


	//----- nvinfo : EIATTR_EXIT_INSTR_OFFSETS
	.align		4
        /*0078*/ 	.byte	0x04, 0x1c
        /*007a*/ 	.short	(.L_47 - .L_46)


	//   ....[0]....
.L_46:
        /*007c*/ 	.word	0x00001a40


	//   ....[1]....
        /*0080*/ 	.word	0x00001a60


	//----- nvinfo : EIATTR_CBANK_PARAM_SIZE
	.align		4
.L_47:
        /*0084*/ 	.byte	0x03, 0x19
        /*0086*/ 	.short	0x0020


	//----- nvinfo : EIATTR_PARAM_CBANK
	.align		4
        /*0088*/ 	.byte	0x04, 0x0a
        /*008a*/ 	.short	(.L_49 - .L_48)
	.align		4
.L_48:
        /*008c*/ 	.word	index@(.nv.constant0._Z8mykerneliiiiPfS_)
        /*0090*/ 	.short	0x0380
        /*0092*/ 	.short	0x0020


	//----- nvinfo : EIATTR_SW_WAR
	.align		4
.L_49:
        /*0094*/ 	.byte	0x04, 0x36
        /*0096*/ 	.short	(.L_51 - .L_50)
.L_50:
        /*0098*/ 	.word	0x00000008
.L_51:


//--------------------- .nv.callgraph             --------------------------
	.section	.nv.callgraph,"",@"SHT_CUDA_CALLGRAPH"
	.align	4
	.sectionentsize	8
	.align		4
        /*0000*/ 	.word	0x00000000
	.align		4
        /*0004*/ 	.word	0xffffffff
	.align		4
        /*0008*/ 	.word	0x00000000
	.align		4
        /*000c*/ 	.word	0xfffffffe
	.align		4
        /*0010*/ 	.word	0x00000000
	.align		4
        /*0014*/ 	.word	0xfffffffd
	.align		4
        /*0018*/ 	.word	0x00000000
	.align		4
        /*001c*/ 	.word	0xfffffffc


//--------------------- .text._Z17preprocess_kerneliiiPfS_ --------------------------
	.section	.text._Z17preprocess_kerneliiiPfS_,"ax",@progbits
	.align	128
        .global         _Z17preprocess_kerneliiiPfS_
        .type           _Z17preprocess_kerneliiiPfS_,@function
        .size           _Z17preprocess_kerneliiiPfS_,(.L_x_14 - _Z17preprocess_kerneliiiPfS_)
        .other          _Z17preprocess_kerneliiiPfS_,@"STO_CUDA_ENTRY STV_DEFAULT"
_Z17preprocess_kerneliiiPfS_:
.text._Z17preprocess_kerneliiiPfS_:
[----:B------:R-:W-:Y:S01]  /*0000*/  LDC R1, c[0x0][0x37c] ;  /* 0x0000df00ff017b82 */ /* 0x000fe20000000800 */
[----:B------:R-:W0:Y:S02]  /*0010*/  LDCU UR4, c[0x0][0x388] ;  /* 0x00007100ff0477ac */ /* 0x000e240008000800 */
[----:B0-----:R-:W-:-:S05]  /*0020*/  IMAD.U32 R28, RZ, RZ, UR4 ;  /* 0x00000004ff1c7e24 */ /* 0x001fca000f8e00ff */
[----:B------:R-:W-:-:S13]  /*0030*/  ISETP.GE.AND P0, PT, R28, 0x1, PT ;  /* 0x000000011c00780c */ /* 0x000fda0003f06270 */
[----:B------:R-:W-:Y:S05]  /*0040*/  @!P0 EXIT ;  /* 0x000000000000894d */ /* 0x000fea0003800000 */
[----:B------:R-:W0:Y:S01]  /*0050*/  S2UR UR6, SR_CTAID.Y ;  /* 0x00000000000679c3 */ /* 0x000e220000002600 */
[----:B------:R-:W0:Y:S01]  /*0060*/  LDCU UR4, c[0x0][0x384] ;  /* 0x00007080ff0477ac */ /* 0x000e220008000800 */
[----:B------:R-:W1:Y:S01]  /*0070*/  S2R R2, SR_TID.X ;  /* 0x0000000000027919 */ /* 0x000e620000002100 */
[C---:B------:R-:W-:Y:S01]  /*0080*/  ISETP.GE.U32.AND P0, PT, R28.reuse, 0x1c1, PT ;  /* 0x000001c11c00780c */ /* 0x040fe20003f06070 */
[----:B------:R-:W-:Y:S01]  /*0090*/  VIADD R3, R28, 0xffffffff ;  /* 0xffffffff1c037836 */ /* 0x000fe20000000000 */
[----:B------:R-:W2:Y:S01]  /*00a0*/  LDCU.64 UR8, c[0x0][0x358] ;  /* 0x00006b00ff0877ac */ /* 0x000ea20008000a00 */
[----:B------:R-:W-:-:S03]  /*00b0*/  HFMA2 R5, -RZ, RZ, 0, 0 ;  /* 0x00000000ff057431 */ /* 0x000fc600000001ff */
[----:B------:R-:W-:Y:S01]  /*00c0*/  LEA.HI R4, R3, 0x1, RZ, 0x1a ;  /* 0x0000000103047811 */ /* 0x000fe200078fd0ff */
[----:B0-----:R-:W-:-:S06]  /*00d0*/  UIMAD UR5, UR6, UR4, URZ ;  /* 0x00000004060572a4 */ /* 0x001fcc000f8e02ff */
[----:B--2---:R-:W-:Y:S06]  /*00e0*/  @!P0 BRA `(.L_x_0) ;  /* 0x0000000400688947 */ /* 0x004fec0003800000 */
[----:B------:R-:W0:Y:S01]  /*00f0*/  LDC R0, c[0x0][0x380] ;  /* 0x0000e000ff007b82 */ /* 0x000e220000000800 */
[C---:B-1----:R-:W-:Y:S01]  /*0100*/  VIADD R7, R2.reuse, 0x80 ;  /* 0x0000008002077836 */ /* 0x042fe20000000000 */
[C---:B------:R-:W-:Y:S01]  /*0110*/  IADD3 R9, PT, PT, R2.reuse, 0xc0, RZ ;  /* 0x000000c002097810 */ /* 0x040fe20007ffe0ff */
[C---:B------:R-:W-:Y:S01]  /*0120*/  VIADD R11, R2.reuse, 0x100 ;  /* 0x00000100020b7836 */ /* 0x040fe20000000000 */
[C---:B------:R-:W-:Y:S01]  /*0130*/  IADD3 R19, PT, PT, R2.reuse, 0x180, RZ ;  /* 0x0000018002137810 */ /* 0x040fe20007ffe0ff */
[----:B------:R-:W-:Y:S01]  /*0140*/  VIADD R27, R2, 0x40 ;  /* 0x00000040021b7836 */ /* 0x000fe20000000000 */
[----:B------:R-:W-:Y:S01]  /*0150*/  LOP3.LUT R26, R4, 0x7fffff8, RZ, 0xc0, !PT ;  /* 0x07fffff8041a7812 */ /* 0x000fe200078ec0ff */
[C---:B------:R-:W-:Y:S01]  /*0160*/  VIADD R17, R2.reuse, 0x140 ;  /* 0x0000014002117836 */ /* 0x040fe20000000000 */
[----:B------:R-:W1:Y:S01]  /*0170*/  LDC R5, c[0x0][0x388] ;  /* 0x0000e200ff057b82 */ /* 0x000e620000000800 */
[----:B------:R-:W-:Y:S01]  /*0180*/  VIADD R21, R2, 0x1c0 ;  /* 0x000001c002157836 */ /* 0x000fe20000000000 */
[----:B------:R-:W2:Y:S01]  /*0190*/  LDCU UR4, c[0x0][0x384] ;  /* 0x00007080ff0477ac */ /* 0x000ea20008000800 */
[----:B------:R-:W-:-:S02]  /*01a0*/  IMAD R6, R7, R28, UR6 ;  /* 0x0000000607067e24 */ /* 0x000fc4000f8e021c */
[-C--:B------:R-:W-:Y:S02]  /*01b0*/  IMAD R7, R9, R28.reuse, UR6 ;  /* 0x0000000609077e24 */ /* 0x080fe4000f8e021c */
[-C--:B------:R-:W-:Y:S01]  /*01c0*/  IMAD R8, R11, R28.reuse, UR6 ;  /* 0x000000060b087e24 */ /* 0x080fe2000f8e021c */
[----:B------:R-:W3:Y:S01]  /*01d0*/  LDC.64 R12, c[0x0][0x398] ;  /* 0x0000e600ff0c7b82 */ /* 0x000ee20000000a00 */
[-C--:B------:R-:W-:Y:S02]  /*01e0*/  IMAD R27, R27, R28.reuse, UR6 ;  /* 0x000000061b1b7e24 */ /* 0x080fe4000f8e021c */
[-C--:B------:R-:W-:Y:S02]  /*01f0*/  IMAD R9, R17, R28.reuse, UR6 ;  /* 0x0000000611097e24 */ /* 0x080fe4000f8e021c */
[-C--:B------:R-:W-:Y:S02]  /*0200*/  IMAD R10, R19, R28.reuse, UR6 ;  /* 0x00000006130a7e24 */ /* 0x080fe4000f8e021c */
[-C--:B------:R-:W-:Y:S01]  /*0210*/  IMAD R11, R21, R28.reuse, UR6 ;  /* 0x00000006150b7e24 */ /* 0x080fe2000f8e021c */
[----:B------:R-:W4:Y:S01]  /*0220*/  LDC.64 R14, c[0x0][0x390] ;  /* 0x0000e400ff0e7b82 */ /* 0x000f220000000a00 */
[----:B0-----:R-:W-:Y:S01]  /*0230*/  ISETP.LE.AND P0, PT, R0, UR6, PT ;  /* 0x0000000600007c0c */ /* 0x001fe2000bf03270 */
[C---:B------:R-:W-:Y:S01]  /*0240*/  IMAD R25, R2.reuse, R28, UR6 ;  /* 0x0000000602197e24 */ /* 0x040fe2000f8e021c */
[----:B------:R-:W-:Y:S01]  /*0250*/  MOV R0, 0x100 ;  /* 0x0000010000007802 */ /* 0x000fe20000000f00 */
[----:B------:R-:W-:-:S02]  /*0260*/  VIADD R29, R2, UR5 ;  /* 0x00000005021d7c36 */ /* 0x000fc40008000000 */
[----:B------:R-:W-:Y:S02]  /*0270*/  IMAD.MOV.U32 R24, RZ, RZ, R2 ;  /* 0x000000ffff187224 */ /* 0x000fe400078e0002 */
[----:B--2---:R-:W-:-:S07]  /*0280*/  IMAD.MOV R26, RZ, RZ, -R26 ;  /* 0x000000ffff1a7224 */ /* 0x004fce00078e0a1a */
.L_x_1:
[----:B------:R-:W-:Y:S01]  /*0290*/  ISETP.GE.OR P1, PT, R24, UR4, P0 ;  /* 0x0000000418007c0c */ /* 0x000fe20008726670 */
[----:B----4-:R-:W-:Y:S01]  /*02a0*/  IMAD.WIDE R16, R29, 0x4, R14 ;  /* 0x000000041d107825 */ /* 0x010fe200078e020e */
[----:B0-----:R-:W-:-:S11]  /*02b0*/  MOV R19, RZ ;  /* 0x000000ff00137202 */ /* 0x001fd60000000f00 */
[----:B------:R-:W2:Y:S01]  /*02c0*/  @!P1 LDG.E R19, desc[UR8][R16.64] ;  /* 0x0000000810139981 */ /* 0x000ea2000c1e1900 */
[----:B------:R-:W-:Y:S02]  /*02d0*/  VIADD R18, R24, 0x40 ;  /* 0x0000004018127836 */ /* 0x000fe40000000000 */
[----:B---3--:R-:W-:-:S03]  /*02e0*/  IMAD.WIDE.U32 R22, R25, 0x4, R12 ;  /* 0x0000000419167825 */ /* 0x008fc600078e000c */
[----:B------:R-:W-:Y:S01]  /*02f0*/  ISETP.GE.OR P1, PT, R18, UR4, P0 ;  /* 0x0000000412007c0c */ /* 0x000fe20008726670 */
[----:B------:R-:W-:Y:S01]  /*0300*/  IMAD.MOV.U32 R28, RZ, RZ, RZ ;  /* 0x000000ffff1c7224 */ /* 0x000fe200078e00ff */
[----:B------:R-:W-:Y:S01]  /*0310*/  IADD3 R18, PT, PT, R24, 0x80, RZ ;  /* 0x0000008018127810 */ /* 0x000fe20007ffe0ff */
[----:B--2---:R0:W-:Y:S10]  /*0320*/  STG.E desc[UR8][R22.64], R19 ;  /* 0x0000001316007986 */ /* 0x0041f4000c101908 */
[----:B------:R-:W2:Y:S01]  /*0330*/  @!P1 LDG.E R28, desc[UR8][R16.64+0x100] ;  /* 0x00010008101c9981 */ /* 0x000ea2000c1e1900 */
[----:B------:R-:W-:Y:S01]  /*0340*/  ISETP.GE.OR P1, PT, R18, UR4, P0 ;  /* 0x0000000412007c0c */ /* 0x000fe20008726670 */
[----:B0-----:R-:W-:-:S04]  /*0350*/  IMAD.WIDE.U32 R18, R27, 0x4, R12 ;  /* 0x000000041b127825 */ /* 0x001fc800078e000c */
[----:B------:R-:W-:Y:S01]  /*0360*/  IMAD.MOV.U32 R23, RZ, RZ, RZ ;  /* 0x000000ffff177224 */ /* 0x000fe200078e00ff */
[----:B------:R-:W-:Y:S01]  /*0370*/  IADD3 R20, PT, PT, R24, 0xc0, RZ ;  /* 0x000000c018147810 */ /* 0x000fe20007ffe0ff */
[----:B--2---:R0:W-:Y:S06]  /*0380*/  STG.E desc[UR8][R18.64], R28 ;  /* 0x0000001c12007986 */ /* 0x0041ec000c101908 */
[----:B------:R-:W2:Y:S01]  /*0390*/  @!P1 LDG.E R23, desc[UR8][R16.64+0x200] ;  /* 0x0002000810179981 */ /* 0x000ea2000c1e1900 */
[----:B------:R-:W-:Y:S01]  /*03a0*/  ISETP.GE.OR P1, PT, R20, UR4, P0 ;  /* 0x0000000414007c0c */ /* 0x000fe20008726670 */
[----:B------:R-:W-:-:S04]  /*03b0*/  IMAD.WIDE.U32 R20, R6, 0x4, R12 ;  /* 0x0000000406147825 */ /* 0x000fc800078e000c */
[----:B0-----:R-:W-:Y:S01]  /*03c0*/  IMAD.MOV.U32 R28, RZ, RZ, RZ ;  /* 0x000000ffff1c7224 */ /* 0x001fe200078e00ff */
[----:B------:R-:W-:Y:S01]  /*03d0*/  IADD3 R22, PT, PT, R24, 0x100, RZ ;  /* 0x0000010018167810 */ /* 0x000fe20007ffe0ff */
[----:B--2---:R0:W-:Y:S06]  /*03e0*/  STG.E desc[UR8][R20.64], R23 ;  /* 0x0000001714007986 */ /* 0x0041ec000c101908 */
        /* <DEDUP_REMOVED lines=14> */
[----:B------:R-:W-:-:S02]  /*04d0*/  IMAD.MOV.U32 R28, RZ, RZ, RZ ;  /* 0x000000ffff1c7224 */ /* 0x000fc400078e00ff */
[----:B0-----:R-:W-:Y:S01]  /*04e0*/  IMAD.WIDE.U32 R20, R9, 0x4, R12 ;  /* 0x0000000409147825 */ /* 0x001fe200078e000c */
[----:B------:R-:W-:-:S04]  /*04f0*/  IADD3 R22, PT, PT, R24, 0x1c0, RZ ;  /* 0x000001c018167810 */ /* 0x000fc80007ffe0ff */
[----:B--2---:R0:W-:Y:S05]  /*0500*/  STG.E desc[UR8][R20.64], R23 ;  /* 0x0000001714007986 */ /* 0x0041ea000c101908 */
[----:B------:R-:W2:Y:S01]  /*0510*/  @!P1 LDG.E R28, desc[UR8][R16.64+0x600] ;  /* 0x00060008101c9981 */ /* 0x000ea2000c1e1900 */
[----:B------:R-:W-:Y:S01]  /*0520*/  ISETP.GE.OR P1, PT, R22, UR4, P0 ;  /* 0x0000000416007c0c */ /* 0x000fe20008726670 */
[----:B0-----:R-:W-:-:S04]  /*0530*/  IMAD.WIDE.U32 R22, R10, 0x4, R12 ;  /* 0x000000040a167825 */ /* 0x001fc800078e000c */
[----:B------:R-:W-:Y:S01]  /*0540*/  IMAD.MOV.U32 R21, RZ, RZ, RZ ;  /* 0x000000ffff157224 */ /* 0x000fe200078e00ff */
[----:B--2---:R1:W-:Y:S07]  /*0550*/  STG.E desc[UR8][R22.64], R28 ;  /* 0x0000001c16007986 */ /* 0x0043ee000c101908 */
[----:B------:R-:W2:Y:S01]  /*0560*/  @!P1 LDG.E R21, desc[UR8][R16.64+0x700] ;  /* 0x0007000810159981 */ /* 0x000ea2000c1e1900 */
[----:B------:R-:W-:Y:S01]  /*0570*/  IMAD.WIDE.U32 R18, R11, 0x4, R12 ;  /* 0x000000040b127825 */ /* 0x000fe200078e000c */
[----:B------:R-:W-:-:S02]  /*0580*/  IADD3 R26, PT, PT, R26, 0x8, RZ ;  /* 0x000000081a1a7810 */ /* 0x000fc40007ffe0ff */
[----:B------:R-:W-:Y:S01]  /*0590*/  IADD3 R24, PT, PT, R24, 0x200, RZ ;  /* 0x0000020018187810 */ /* 0x000fe20007ffe0ff */
[----:B------:R-:W-:Y:S01]  /*05a0*/  VIADD R0, R0, 0x200 ;  /* 0x0000020000007836 */ /* 0x000fe20000000000 */
[----:B------:R-:W-:Y:S01]  /*05b0*/  ISETP.NE.AND P1, PT, R26, RZ, PT ;  /* 0x000000ff1a00720c */ /* 0x000fe20003f25270 */
[----:B------:R-:W-:Y:S01]  /*05c0*/  VIADD R29, R29, 0x200 ;  /* 0x000002001d1d7836 */ /* 0x000fe20000000000 */
[----:B-1----:R-:W-:-:S04]  /*05d0*/  MOV R28, R5 ;  /* 0x00000005001c7202 */ /* 0x002fc80000000f00 */
[C---:B------:R-:W-:Y:S01]  /*05e0*/  LEA R27, R28.reuse, R27, 0x9 ;  /* 0x0000001b1c1b7211 */ /* 0x040fe200078e48ff */
[C---:B------:R-:W-:Y:S01]  /*05f0*/  IMAD R6, R28.reuse, 0x200, R6 ;  /* 0x000002001c067824 */ /* 0x040fe200078e0206 */
[C---:B------:R-:W-:Y:S01]  /*0600*/  LEA R7, R28.reuse, R7, 0x9 ;  /* 0x000000071c077211 */ /* 0x040fe200078e48ff */
[C---:B------:R-:W-:Y:S01]  /*0610*/  IMAD R8, R28.reuse, 0x200, R8 ;  /* 0x000002001c087824 */ /* 0x040fe200078e0208 */
[C---:B------:R-:W-:Y:S01]  /*0620*/  LEA R9, R28.reuse, R9, 0x9 ;  /* 0x000000091c097211 */ /* 0x040fe200078e48ff */
[C---:B------:R-:W-:Y:S01]  /*0630*/  IMAD R10, R28.reuse, 0x200, R10 ;  /* 0x000002001c0a7824 */ /* 0x040fe200078e020a */
[C---:B------:R-:W-:Y:S01]  /*0640*/  LEA R11, R28.reuse, R11, 0x9 ;  /* 0x0000000b1c0b7211 */ /* 0x040fe200078e48ff */
[----:B------:R-:W-:Y:S01]  /*0650*/  IMAD R25, R28, 0x200, R25 ;  /* 0x000002001c197824 */ /* 0x000fe200078e0219 */
[----:B--2---:R0:W-:Y:S01]  /*0660*/  STG.E desc[UR8][R18.64], R21 ;  /* 0x0000001512007986 */ /* 0x0041e2000c101908 */
[----:B------:R-:W-:Y:S05]  /*0670*/  @P1 BRA `(.L_x_1) ;  /* 0xfffffffc00041947 */ /* 0x000fea000383ffff */
[----:B------:R-:W-:-:S07]  /*0680*/  VIADD R5, R0, 0xffffff00 ;  /* 0xffffff0000057836 */ /* 0x000fce0000000000 */
.L_x_0:
[----:B------:R-:W-:-:S13]  /*0690*/  LOP3.LUT P0, R0, R4, 0x7, RZ, 0xc0, !PT ;  /* 0x0000000704007812 */ /* 0x000fda000780c0ff */
[----:B------:R-:W-:Y:S05]  /*06a0*/  @!P0 EXIT ;  /* 0x000000000000894d */ /* 0x000fea0003800000 */
[----:B------:R-:W-:-:S13]  /*06b0*/  ISETP.GE.U32.AND P0, PT, R0, 0x4, PT ;  /* 0x000000040000780c */ /* 0x000fda0003f06070 */
[----:B------:R-:W-:Y:S05]  /*06c0*/  @!P0 BRA `(.L_x_2) ;  /* 0x0000000000c08947 */ /* 0x000fea0003800000 */
[----:B------:R-:W2:Y:S01]  /*06d0*/  LDC R16, c[0x0][0x380] ;  /* 0x0000e000ff107b82 */ /* 0x000ea20000000800 */
[----:B-1----:R-:W-:Y:S01]  /*06e0*/  IADD3 R13, PT, PT, R5, R2, RZ ;  /* 0x00000002050d7210 */ /* 0x002fe20007ffe0ff */
[----:B------:R-:W-:Y:S01]  /*06f0*/  HFMA2 R17, -RZ, RZ, 0, 0 ;  /* 0x00000000ff117431 */ /* 0x000fe200000001ff */
[----:B------:R-:W1:Y:S02]  /*0700*/  LDCU.64 UR10, c[0x0][0x390] ;  /* 0x00007200ff0a77ac */ /* 0x000e640008000a00 */
[----:B------:R-:W-:-:S04]  /*0710*/  ISETP.GE.AND P0, PT, R13, UR4, PT ;  /* 0x000000040d007c0c */ /* 0x000fc8000bf06270 */
[----:B--2---:R-:W-:-:S13]  /*0720*/  ISETP.LE.OR P0, PT, R16, UR6, P0 ;  /* 0x0000000610007c0c */ /* 0x004fda0008703670 */
[----:B------:R-:W2:Y:S01]  /*0730*/  @!P0 LDC.64 R6, c[0x0][0x390] ;  /* 0x0000e400ff068b82 */ /* 0x000ea20000000a00 */
[----:B------:R-:W-:-:S04]  /*0740*/  @!P0 VIADD R9, R13, UR5 ;  /* 0x000000050d098c36 */ /* 0x000fc80008000000 */
[----:B--2---:R-:W-:-:S03]  /*0750*/  @!P0 IMAD.WIDE R6, R9, 0x4, R6 ;  /* 0x0000000409068825 */ /* 0x004fc600078e0206 */
[----:B------:R-:W2:Y:S02]  /*0760*/  LDC.64 R8, c[0x0][0x398] ;  /* 0x0000e600ff087b82 */ /* 0x000ea40000000a00 */
[----:B------:R1:W3:Y:S01]  /*0770*/  @!P0 LDG.E R17, desc[UR8][R6.64] ;  /* 0x0000000806118981 */ /* 0x0002e2000c1e1900 */
[C---:B0-----:R-:W-:Y:S01]  /*0780*/  VIADD R21, R13.reuse, 0x40 ;  /* 0x000000400d157836 */ /* 0x041fe20000000000 */
[----:B------:R-:W-:Y:S01]  /*0790*/  USHF.R.S32.HI UR7, URZ, 0x1f, UR5 ;  /* 0x0000001fff077899 */ /* 0x000fe20008011405 */
[----:B------:R-:W-:Y:S01]  /*07a0*/  SHF.R.S32.HI R0, RZ, 0x1f, R5 ;  /* 0x0000001fff007819 */ /* 0x000fe20000011405 */
[----:B------:R-:W-:Y:S01]  /*07b0*/  IMAD R11, R13, R28, UR6 ;  /* 0x000000060d0b7e24 */ /* 0x000fe2000f8e021c */
[----:B------:R-:W-:Y:S02]  /*07c0*/  IADD3 R12, P1, P2, R5, UR5, R2 ;  /* 0x00000005050c7c10 */ /* 0x000fe4000fa3e002 */
[----:B------:R-:W-:Y:S02]  /*07d0*/  ISETP.GE.AND P0, PT, R21, UR4, PT ;  /* 0x0000000415007c0c */ /* 0x000fe4000bf06270 */
[----:B------:R-:W-:-:S02]  /*07e0*/  IADD3.X R15, PT, PT, R0, UR7, RZ, P1, P2 ;  /* 0x00000007000f7c10 */ /* 0x000fc40008fe44ff */
[----:B------:R-:W-:Y:S02]  /*07f0*/  ISETP.LE.OR P0, PT, R16, UR6, P0 ;  /* 0x0000000610007c0c */ /* 0x000fe40008703670 */
[C---:B-1----:R-:W-:Y:S02]  /*0800*/  LEA R6, P1, R12.reuse, UR10, 0x2 ;  /* 0x0000000a0c067c11 */ /* 0x042fe4000f8210ff */
[----:B------:R-:W-:Y:S02]  /*0810*/  MOV R19, RZ ;  /* 0x000000ff00137202 */ /* 0x000fe40000000f00 */
[----:B------:R-:W-:Y:S01]  /*0820*/  LEA.HI.X R7, R12, UR11, R15, 0x2, P1 ;  /* 0x0000000b0c077c11 */ /* 0x000fe200088f140f */
[----:B--2---:R-:W-:-:S05]  /*0830*/  IMAD.WIDE.U32 R10, R11, 0x4, R8 ;  /* 0x000000040b0a7825 */ /* 0x004fca00078e0008 */
[----:B---3--:R0:W-:Y:S04]  /*0840*/  STG.E desc[UR8][R10.64], R17 ;  /* 0x000000110a007986 */ /* 0x0081e8000c101908 */
[----:B------:R-:W2:Y:S01]  /*0850*/  @!P0 LDG.E R19, desc[UR8][R6.64+0x100] ;  /* 0x0001000806138981 */ /* 0x000ea2000c1e1900 */
[----:B------:R-:W-:Y:S02]  /*0860*/  VIADD R23, R13, 0x80 ;  /* 0x000000800d177836 */ /* 0x000fe40000000000 */
[----:B------:R-:W-:Y:S02]  /*0870*/  IMAD R15, R21, R28, UR6 ;  /* 0x00000006150f7e24 */ /* 0x000fe4000f8e021c */
[----:B------:R-:W-:Y:S01]  /*0880*/  HFMA2 R21, -RZ, RZ, 0, 0 ;  /* 0x00000000ff157431 */ /* 0x000fe200000001ff */
[----:B------:R-:W-:Y:S01]  /*0890*/  ISETP.GE.AND P0, PT, R23, UR4, PT ;  /* 0x0000000417007c0c */ /* 0x000fe2000bf06270 */
[----:B------:R-:W-:-:S03]  /*08a0*/  IMAD.WIDE.U32 R14, R15, 0x4, R8 ;  /* 0x000000040f0e7825 */ /* 0x000fc600078e0008 */
[----:B------:R-:W-:Y:S02]  /*08b0*/  ISETP.LE.OR P0, PT, R16, UR6, P0 ;  /* 0x0000000610007c0c */ /* 0x000fe40008703670 */
[----:B--2---:R1:W-:Y:S11]  /*08c0*/  STG.E desc[UR8][R14.64], R19 ;  /* 0x000000130e007986 */ /* 0x0043f6000c101908 */
[----:B------:R-:W2:Y:S01]  /*08d0*/  @!P0 LDG.E R21, desc[UR8][R6.64+0x200] ;  /* 0x0002000806158981 */ /* 0x000ea2000c1e1900 */
[----:B0-----:R-:W-:Y:S01]  /*08e0*/  IMAD R11, R23, R28, UR6 ;  /* 0x00000006170b7e24 */ /* 0x001fe2000f8e021c */
[----:B------:R-:W-:Y:S01]  /*08f0*/  BSSY.RECONVERGENT B0, `(.L_x_3) ;  /* 0x000000b000007945 */ /* 0x000fe20003800200 */
[----:B------:R-:W-:-:S02]  /*0900*/  VIADD R13, R13, 0xc0 ;  /* 0x000000c00d0d7836 */ /* 0x000fc40000000000 */
[----:B------:R-:W-:-:S03]  /*0910*/  IMAD.WIDE.U32 R10, R11, 0x4, R8 ;  /* 0x000000040b0a7825 */ /* 0x000fc600078e0008 */
[C---:B------:R-:W-:Y:S01]  /*0920*/  ISETP.GE.AND P0, PT, R13.reuse, UR4, PT ;  /* 0x000000040d007c0c */ /* 0x040fe2000bf06270 */
[----:B------:R-:W-:-:S03]  /*0930*/  IMAD R13, R13, R28, UR6 ;  /* 0x000000060d0d7e24 */ /* 0x000fc6000f8e021c */
[----:B------:R-:W-:Y:S01]  /*0940*/  ISETP.LE.OR P0, PT, R16, UR6, P0 ;  /* 0x0000000610007c0c */ /* 0x000fe20008703670 */
[----:B------:R-:W-:Y:S01]  /*0950*/  IMAD.WIDE.U32 R8, R13, 0x4, R8 ;  /* 0x000000040d087825 */ /* 0x000fe200078e0008 */
[----:B------:R-:W-:Y:S01]  /*0960*/  MOV R13, RZ ;  /* 0x000000ff000d7202 */ /* 0x000fe20000000f00 */
[----:B--2---:R1:W-:Y:S10]  /*0970*/  STG.E desc[UR8][R10.64], R21 ;  /* 0x000000150a007986 */ /* 0x0043f4000c101908 */
[----:B------:R-:W-:Y:S05]  /*0980*/  @P0 BRA `(.L_x_4) ;  /* 0x0000000000040947 */ /* 0x000fea0003800000 */
[----:B------:R0:W5:Y:S02]  /*0990*/  LDG.E R13, desc[UR8][R6.64+0x300] ;  /* 0x00030008060d7981 */ /* 0x000164000c1e1900 */
.L_x_4:
[----:B------:R-:W-:Y:S05]  /*09a0*/  BSYNC.RECONVERGENT B0 ;  /* 0x0000000000007941 */ /* 0x000fea0003800200 */
.L_x_3:
[----:B-----5:R2:W-:Y:S01]  /*09b0*/  STG.E desc[UR8][R8.64], R13 ;  /* 0x0000000d08007986 */ /* 0x0205e2000c101908 */
[----:B------:R-:W-:-:S07]  /*09c0*/  VIADD R5, R5, 0x100 ;  /* 0x0000010005057836 */ /* 0x000fce0000000000 */
.L_x_2:
[----:B------:R-:W-:-:S13]  /*09d0*/  LOP3.LUT P0, R4, R4, 0x3, RZ, 0xc0, !PT ;  /* 0x0000000304047812 */ /* 0x000fda000780c0ff */
[----:B------:R-:W-:Y:S05]  /*09e0*/  @!P0 EXIT ;  /* 0x000000000000894d */ /* 0x000fea0003800000 */
[----:B------:R-:W-:-:S13]  /*09f0*/  ISETP.NE.AND P0, PT, R4, 0x1, PT ;  /* 0x000000010400780c */ /* 0x000fda0003f05270 */
[----:B------:R-:W-:Y:S05]  /*0a00*/  @!P0 BRA `(.L_x_5) ;  /* 0x0000000000808947 */ /* 0x000fea0003800000 */
[----:B------:R-:W3:Y:S01]  /*0a10*/  LDC R0, c[0x0][0x380] ;  /* 0x0000e000ff007b82 */ /* 0x000ee20000000800 */
[----:B-1----:R-:W-:Y:S01]  /*0a20*/  IADD3 R17, PT, PT, R5, R2, RZ ;  /* 0x0000000205117210 */ /* 0x002fe20007ffe0ff */
[----:B--2---:R-:W-:-:S03]  /*0a30*/  HFMA2 R13, -RZ, RZ, 0, 0 ;  /* 0x00000000ff0d7431 */ /* 0x004fc600000001ff */
[----:B------:R-:W-:-:S03]  /*0a40*/  ISETP.GE.AND P0, PT, R17, UR4, PT ;  /* 0x0000000411007c0c */ /* 0x000fc6000bf06270 */
[----:B------:R-:W1:Y:S01]  /*0a50*/  LDC.64 R10, c[0x0][0x398] ;  /* 0x0000e600ff0a7b82 */ /* 0x000e620000000a00 */
[----:B---3--:R-:W-:-:S13]  /*0a60*/  ISETP.LE.OR P0, PT, R0, UR6, P0 ;  /* 0x0000000600007c0c */ /* 0x008fda0008703670 */
[----:B0-----:R-:W0:Y:S01]  /*0a70*/  @!P0 LDC.64 R6, c[0x0][0x390] ;  /* 0x0000e400ff068b82 */ /* 0x001e220000000a00 */
[----:B------:R-:W-:-:S04]  /*0a80*/  @!P0 VIADD R9, R17, UR5 ;  /* 0x0000000511098c36 */ /* 0x000fc80008000000 */
[----:B0-----:R-:W-:-:S05]  /*0a90*/  @!P0 IMAD.WIDE R6, R9, 0x4, R6 ;  /* 0x0000000409068825 */ /* 0x001fca00078e0206 */
[----:B------:R-:W2:Y:S01]  /*0aa0*/  @!P0 LDG.E R13, desc[UR8][R6.64] ;  /* 0x00000008060d8981 */ /* 0x000ea2000c1e1900 */
[C---:B------:R-:W-:Y:S01]  /*0ab0*/  IMAD R9, R17.reuse, R28, UR6 ;  /* 0x0000000611097e24 */ /* 0x040fe2000f8e021c */
[----:B------:R-:W-:Y:S01]  /*0ac0*/  BSSY.RECONVERGENT B0, `(.L_x_6) ;  /* 0x0000012000007945 */ /* 0x000fe20003800200 */
[----:B------:R-:W-:Y:S02]  /*0ad0*/  VIADD R15, R17, 0x40 ;  /* 0x00000040110f7836 */ /* 0x000fe40000000000 */
[----:B-1----:R-:W-:-:S03]  /*0ae0*/  IMAD.WIDE.U32 R8, R9, 0x4, R10 ;  /* 0x0000000409087825 */ /* 0x002fc600078e000a */
[C---:B------:R-:W-:Y:S01]  /*0af0*/  ISETP.GE.AND P0, PT, R15.reuse, UR4, PT ;  /* 0x000000040f007c0c */ /* 0x040fe2000bf06270 */
[----:B------:R-:W-:-:S03]  /*0b00*/  IMAD R15, R15, R28, UR6 ;  /* 0x000000060f0f7e24 */ /* 0x000fc6000f8e021c */
[----:B------:R-:W-:Y:S01]  /*0b10*/  ISETP.LE.OR P0, PT, R0, UR6, P0 ;  /* 0x0000000600007c0c */ /* 0x000fe20008703670 */
[----:B------:R-:W-:Y:S01]  /*0b20*/  IMAD.WIDE.U32 R10, R15, 0x4, R10 ;  /* 0x000000040f0a7825 */ /* 0x000fe200078e000a */
[----:B------:R-:W-:Y:S01]  /*0b30*/  MOV R15, RZ ;  /* 0x000000ff000f7202 */ /* 0x000fe20000000f00 */
[----:B--2---:R0:W-:Y:S10]  /*0b40*/  STG.E desc[UR8][R8.64], R13 ;  /* 0x0000000d08007986 */ /* 0x0041f4000c101908 */
[----:B------:R-:W-:Y:S05]  /*0b50*/  @P0 BRA `(.L_x_7) ;  /* 0x0000000000200947 */ /* 0x000fea0003800000 */
[----:B------:R-:W1:Y:S01]  /*0b60*/  LDCU.64 UR10, c[0x0][0x390] ;  /* 0x00007200ff0a77ac */ /* 0x000e620008000a00 */
[----:B------:R-:W-:Y:S02]  /*0b70*/  SHF.R.S32.HI R0, RZ, 0x1f, R5 ;  /* 0x0000001fff007819 */ /* 0x000fe40000011405 */
[----:B------:R-:W-:Y:S01]  /*0b80*/  IADD3 R4, P0, P1, R5, UR5, R2 ;  /* 0x0000000505047c10 */ /* 0x000fe2000f91e002 */
[----:B------:R-:W-:-:S06]  /*0b90*/  USHF.R.S32.HI UR7, URZ, 0x1f, UR5 ;  /* 0x0000001fff077899 */ /* 0x000fcc0008011405 */
[----:B------:R-:W-:Y:S02]  /*0ba0*/  IADD3.X R7, PT, PT, R0, UR7, RZ, P0, P1 ;  /* 0x0000000700077c10 */ /* 0x000fe400087e24ff */
[----:B-1----:R-:W-:-:S04]  /*0bb0*/  LEA R6, P0, R4, UR10, 0x2 ;  /* 0x0000000a04067c11 */ /* 0x002fc8000f8010ff */
[----:B------:R-:W-:-:S05]  /*0bc0*/  LEA.HI.X R7, R4, UR11, R7, 0x2, P0 ;  /* 0x0000000b04077c11 */ /* 0x000fca00080f1407 */
[----:B------:R1:W5:Y:S04]  /*0bd0*/  LDG.E R15, desc[UR8][R6.64+0x100] ;  /* 0x00010008060f7981 */ /* 0x000368000c1e1900 */
.L_x_7:
[----:B------:R-:W-:Y:S05]  /*0be0*/  BSYNC.RECONVERGENT B0 ;  /* 0x0000000000007941 */ /* 0x000fea0003800200 */
.L_x_6:
[----:B-----5:R3:W-:Y:S01]  /*0bf0*/  STG.E desc[UR8][R10.64], R15 ;  /* 0x0000000f0a007986 */ /* 0x0207e2000c101908 */
[----:B------:R-:W-:-:S07]  /*0c00*/  VIADD R5, R5, 0x80 ;  /* 0x0000008005057836 */ /* 0x000fce0000000000 */
.L_x_5:
[----:B------:R-:W-:-:S13]  /*0c10*/  LOP3.LUT P0, RZ, R3, 0x40, RZ, 0xc0, !PT ;  /* 0x0000004003ff7812 */ /* 0x000fda000780c0ff */
[----:B------:R-:W-:Y:S05]  /*0c20*/  @P0 EXIT ;  /* 0x000000000000094d */ /* 0x000fea0003800000 */
[----:B------:R-:W4:Y:S01]  /*0c30*/  LDC R0, c[0x0][0x380] ;  /* 0x0000e000ff007b82 */ /* 0x000f220000000800 */
[----:B012---:R-:W-:Y:S01]  /*0c40*/  IADD3 R9, PT, PT, R5, R2, RZ ;  /* 0x0000000205097210 */ /* 0x007fe20007ffe0ff */
[----:B------:R-:W-:Y:S01]  /*0c50*/  BSSY.RECONVERGENT B0, `(.L_x_8) ;  /* 0x000000c000007945 */ /* 0x000fe20003800200 */
[----:B------:R-:W-:Y:S02]  /*0c60*/  IMAD.MOV.U32 R3, RZ, RZ, RZ ;  /* 0x000000ffff037224 */ /* 0x000fe400078e00ff */
[C---:B------:R-:W-:Y:S01]  /*0c70*/  ISETP.GE.AND P0, PT, R9.reuse, UR4, PT ;  /* 0x0000000409007c0c */ /* 0x040fe2000bf06270 */
[----:B------:R-:W-:Y:S02]  /*0c80*/  IMAD R5, R9, R28, UR6 ;  /* 0x0000000609057e24 */ /* 0x000fe4000f8e021c */
[----:B------:R-:W0:Y:S01]  /*0c90*/  LDC.64 R6, c[0x0][0x398] ;  /* 0x0000e600ff067b82 */ /* 0x000e220000000a00 */
[----:B----4-:R-:W-:Y:S01]  /*0ca0*/  ISETP.LE.OR P0, PT, R0, UR6, P0 ;  /* 0x0000000600007c0c */ /* 0x010fe20008703670 */
[----:B0-----:R-:W-:-:S12]  /*0cb0*/  IMAD.WIDE.U32 R4, R5, 0x4, R6 ;  /* 0x0000000405047825 */ /* 0x001fd800078e0006 */
[----:B------:R-:W-:Y:S05]  /*0cc0*/  @P0 BRA `(.L_x_9) ;  /* 0x0000000000100947 */ /* 0x000fea0003800000 */
[----:B------:R-:W0:Y:S01]  /*0cd0*/  LDC.64 R2, c[0x0][0x390] ;  /* 0x0000e400ff027b82 */ /* 0x000e220000000a00 */
[----:B------:R-:W-:-:S05]  /*0ce0*/  IADD3 R7, PT, PT, R9, UR5, RZ ;  /* 0x0000000509077c10 */ /* 0x000fca000fffe0ff */
[----:B0-----:R-:W-:-:S06]  /*0cf0*/  IMAD.WIDE R2, R7, 0x4, R2 ;  /* 0x0000000407027825 */ /* 0x001fcc00078e0202 */
[----:B------:R0:W5:Y:S02]  /*0d00*/  LDG.E R3, desc[UR8][R2.64] ;  /* 0x0000000802037981 */ /* 0x000164000c1e1900 */
.L_x_9:
[----:B------:R-:W-:Y:S05]  /*0d10*/  BSYNC.RECONVERGENT B0 ;  /* 0x0000000000007941 */ /* 0x000fea0003800200 */
.L_x_8:
[----:B-----5:R-:W-:Y:S01]  /*0d20*/  STG.E desc[UR8][R4.64], R3 ;  /* 0x0000000304007986 */ /* 0x020fe2000c101908 */
[----:B------:R-:W-:Y:S05]  /*0d30*/  EXIT ;  /* 0x000000000000794d */ /* 0x000fea0003800000 */
.L_x_10:
[----:B------:R-:W-:-:S00]  /*0d40*/  BRA `(.L_x_10) ;  /* 0xfffffffc00fc7947 */ /* 0x000fc0000383ffff */
[----:B------:R-:W-:-:S00]  /*0d50*/  NOP ;  /* 0x0000000000007918 */ /* 0x000fc00000000000 */
        /* <DEDUP_REMOVED lines=10> */
.L_x_14:


//--------------------- .text._Z8mykerneliiiiPfS_ --------------------------
	.section	.text._Z8mykerneliiiiPfS_,"ax",@progbits
	.align	128
        .global         _Z8mykerneliiiiPfS_
        .type           _Z8mykerneliiiiPfS_,@function
        .size           _Z8mykerneliiiiPfS_,(.L_x_15 - _Z8mykerneliiiiPfS_)
        .other          _Z8mykerneliiiiPfS_,@"STO_CUDA_ENTRY STV_DEFAULT"
_Z8mykerneliiiiPfS_:
.text._Z8mykerneliiiiPfS_:
[----:B------:R-:W-:Y:S01]  /*0000*/  LDC R1, c[0x0][0x37c] ;  /* 0x0000df00ff017b82 */ /* 0x000fe20000000800 */
[----:B------:R-:W0:Y:S07]  /*0010*/  S2R R5, SR_CTAID.X ;  /* 0x0000000000057919 */ /* 0x000e2e0000002500 */
[----:B------:R-:W1:Y:S01]  /*0020*/  LDC R32, c[0x0][0x380] ;  /* 0x0000e000ff207b82 */ /* 0x000e620000000800 */
[----:B------:R-:W2:Y:S01]  /*0030*/  LDCU UR4, c[0x0][0x388] ;  /* 0x00007100ff0477ac */ /* 0x000ea20008000800 */
[----:B------:R-:W-:Y:S01]  /*0040*/  CS2R R28, SRZ ;  /* 0x00000000001c7805 */ /* 0x000fe2000001ff00 */
[----:B------:R-:W3:Y:S01]  /*0050*/  S2R R4, SR_CTAID.Y ;  /* 0x0000000000047919 */ /* 0x000ee20000002600 */
[----:B------:R-:W-:-:S02]  /*0060*/  CS2R R26, SRZ ;  /* 0x00000000001a7805 */ /* 0x000fc4000001ff00 */
[----:B------:R-:W-:Y:S02]  /*0070*/  CS2R R24, SRZ ;  /* 0x0000000000187805 */ /* 0x000fe4000001ff00 */
[----:B------:R-:W-:Y:S01]  /*0080*/  CS2R R22, SRZ ;  /* 0x0000000000167805 */ /* 0x000fe2000001ff00 */
[----:B------:R-:W0:Y:S01]  /*0090*/  S2R R0, SR_TID.X ;  /* 0x0000000000007919 */ /* 0x000e220000002100 */
[----:B------:R-:W-:Y:S02]  /*00a0*/  CS2R R20, SRZ ;  /* 0x0000000000147805 */ /* 0x000fe4000001ff00 */
[----:B------:R-:W-:Y:S02]  /*00b0*/  CS2R R18, SRZ ;  /* 0x0000000000127805 */ /* 0x000fe4000001ff00 */
[----:B------:R-:W-:Y:S01]  /*00c0*/  CS2R R16, SRZ ;  /* 0x0000000000107805 */ /* 0x000fe2000001ff00 */
[----:B------:R-:W3:Y:S01]  /*00d0*/  S2R R3, SR_TID.Y ;  /* 0x0000000000037919 */ /* 0x000ee20000002200 */
[----:B------:R-:W-:-:S02]  /*00e0*/  CS2R R14, SRZ ;  /* 0x00000000000e7805 */ /* 0x000fc4000001ff00 */
[----:B------:R-:W-:Y:S02]  /*00f0*/  CS2R R12, SRZ ;  /* 0x00000000000c7805 */ /* 0x000fe4000001ff00 */
[----:B------:R-:W-:Y:S01]  /*0100*/  CS2R R10, SRZ ;  /* 0x00000000000a7805 */ /* 0x000fe2000001ff00 */
[----:B------:R-:W4:Y:S01]  /*0110*/  S2R R50, SR_TID.X ;  /* 0x0000000000327919 */ /* 0x000f220000002100 */
[----:B------:R-:W-:Y:S01]  /*0120*/  CS2R R8, SRZ ;  /* 0x0000000000087805 */ /* 0x000fe2000001ff00 */
[----:B------:R-:W-:Y:S01]  /*0130*/  IMAD.MOV.U32 R51, RZ, RZ, RZ ;  /* 0x000000ffff337224 */ /* 0x000fe200078e00ff */
[----:B------:R-:W-:Y:S01]  /*0140*/  CS2R R64, SRZ ;  /* 0x0000000000407805 */ /* 0x000fe2000001ff00 */
[----:B------:R-:W1:Y:S01]  /*0150*/  S2R R67, SR_TID.Y ;  /* 0x0000000000437919 */ /* 0x000e620000002200 */
[----:B--2---:R-:W-:Y:S01]  /*0160*/  UISETP.GE.AND UP0, UPT, UR4, 0x1, UPT ;  /* 0x000000010400788c */ /* 0x004fe2000bf06270 */
[----:B------:R-:W-:Y:S01]  /*0170*/  CS2R R62, SRZ ;  /* 0x00000000003e7805 */ /* 0x000fe2000001ff00 */
[----:B------:R-:W-:Y:S01]  /*0180*/  IMAD.MOV.U32 R61, RZ, RZ, RZ ;  /* 0x000000ffff3d7224 */ /* 0x000fe200078e00ff */
        /* <DEDUP_REMOVED lines=16> */
[----:B------:R-:W2:Y:S01]  /*0290*/  LDCU.64 UR6, c[0x0][0x358] ;  /* 0x00006b00ff0677ac */ /* 0x000ea20008000a00 */
[----:B0-----:R-:W-:-:S02]  /*02a0*/  IMAD R31, R5, 0x40, R0 ;  /* 0x00000040051f7824 */ /* 0x001fc400078e0200 */
[----:B------:R-:W-:Y:S02]  /*02b0*/  IMAD.MOV.U32 R0, RZ, RZ, RZ ;  /* 0x000000ffff007224 */ /* 0x000fe400078e00ff */
[----:B---3--:R-:W-:Y:S02]  /*02c0*/  IMAD R30, R4, 0x40, R3 ;  /* 0x00000040041e7824 */ /* 0x008fe400078e0203 */
[----:B------:R-:W-:Y:S02]  /*02d0*/  IMAD.MOV.U32 R75, RZ, RZ, RZ ;  /* 0x000000ffff4b7224 */ /* 0x000fe400078e00ff */
[----:B------:R-:W-:Y:S01]  /*02e0*/  IMAD.MOV.U32 R73, RZ, RZ, RZ ;  /* 0x000000ffff497224 */ /* 0x000fe200078e00ff */
[----:B------:R-:W-:Y:S01]  /*02f0*/  VIMNMX R3, PT, PT, R30, R31, !PT ;  /* 0x0000001f1e037248 */ /* 0x000fe20007fe0100 */
[----:B------:R-:W-:Y:S02]  /*0300*/  IMAD.MOV.U32 R71, RZ, RZ, RZ ;  /* 0x000000ffff477224 */ /* 0x000fe400078e00ff */
[----:B------:R-:W-:Y:S01]  /*0310*/  IMAD.MOV.U32 R85, RZ, RZ, RZ ;  /* 0x000000ffff557224 */ /* 0x000fe200078e00ff */
[----:B-1----:R-:W-:Y:S01]  /*0320*/  ISETP.GE.AND P0, PT, R3, R32, PT ;  /* 0x000000200300720c */ /* 0x002fe20003f06270 */
[----:B------:R-:W-:-:S02]  /*0330*/  IMAD.MOV.U32 R93, RZ, RZ, RZ ;  /* 0x000000ffff5d7224 */ /* 0x000fc400078e00ff */
[----:B------:R-:W-:Y:S02]  /*0340*/  IMAD.MOV.U32 R87, RZ, RZ, RZ ;  /* 0x000000ffff577224 */ /* 0x000fe400078e00ff */
[----:B------:R-:W-:Y:S02]  /*0350*/  IMAD.MOV.U32 R89, RZ, RZ, RZ ;  /* 0x000000ffff597224 */ /* 0x000fe400078e00ff */
[----:B------:R-:W-:Y:S02]  /*0360*/  IMAD.MOV.U32 R91, RZ, RZ, RZ ;  /* 0x000000ffff5b7224 */ /* 0x000fe400078e00ff */
[----:B------:R-:W-:Y:S02]  /*0370*/  IMAD.MOV.U32 R66, RZ, RZ, RZ ;  /* 0x000000ffff427224 */ /* 0x000fe400078e00ff */
[----:B------:R-:W-:Y:S02]  /*0380*/  IMAD.MOV.U32 R33, RZ, RZ, RZ ;  /* 0x000000ffff217224 */ /* 0x000fe400078e00ff */
[----:B------:R-:W0:Y:S01]  /*0390*/  @!P0 LDC.64 R2, c[0x0][0x398] ;  /* 0x0000e600ff028b82 */ /* 0x000e220000000a00 */
[----:B------:R-:W-:-:S02]  /*03a0*/  VIADD R48, R30, 0x8 ;  /* 0x000000081e307836 */ /* 0x000fc40000000000 */
[----:B------:R-:W-:Y:S01]  /*03b0*/  IMAD.MOV.U32 R49, RZ, RZ, RZ ;  /* 0x000000ffff317224 */ /* 0x000fe200078e00ff */
[----:B--2-4-:R-:W-:Y:S06]  /*03c0*/  BRA.U !UP0, `(.L_x_11) ;  /* 0x0000000508747547 */ /* 0x014fec000b800000 */
[----:B------:R-:W-:Y:S01]  /*03d0*/  IMAD R67, R4, 0x40, R67 ;  /* 0x0000004004437824 */ /* 0x000fe200078e0243 */
[----:B------:R-:W1:Y:S01]  /*03e0*/  LDCU UR5, c[0x0][0x38c] ;  /* 0x00007180ff0577ac */ /* 0x000e620008000800 */
[----:B------:R-:W-:Y:S02]  /*03f0*/  IMAD R50, R5, 0x40, R50 ;  /* 0x0000004005327824 */ /* 0x000fe400078e0232 */
[----:B------:R-:W-:Y:S01]  /*0400*/  IMAD.MOV.U32 R29, RZ, RZ, RZ ;  /* 0x000000ffff1d7224 */ /* 0x000fe200078e00ff */
[----:B------:R-:W-:-:S12]  /*0410*/  UIADD3 UR4, UPT, UPT, -UR4, URZ, URZ ;  /* 0x000000ff04047290 */ /* 0x000fd8000fffe1ff */
.L_x_12:
[----:B------:R-:W2:Y:S02]  /*0420*/  LDC.64 R6, c[0x0][0x390] ;  /* 0x0000e400ff067b82 */ /* 0x000ea40000000a00 */
[----:B--2---:R-:W-:-:S04]  /*0430*/  IMAD.WIDE R4, R50, 0x4, R6 ;  /* 0x0000000432047825 */ /* 0x004fc800078e0206 */
[C---:B------:R-:W-:Y:S01]  /*0440*/  IMAD.WIDE R6, R67.reuse, 0x4, R6 ;  /* 0x0000000443067825 */ /* 0x040fe200078e0206 */
[----:B------:R-:W2:Y:S04]  /*0450*/  LDG.E R52, desc[UR6][R4.64] ;  /* 0x0000000604347981 */ /* 0x000ea8000c1e1900 */
[----:B------:R-:W2:Y:S04]  /*0460*/  LDG.E R76, desc[UR6][R6.64] ;  /* 0x00000006064c7981 */ /* 0x000ea8000c1e1900 */
[----:B------:R-:W3:Y:S04]  /*0470*/  LDG.E R54, desc[UR6][R4.64+0x20] ;  /* 0x0000200604367981 */ /* 0x000ee8000c1e1900 */
[----:B------:R-:W4:Y:S04]  /*0480*/  LDG.E R56, desc[UR6][R4.64+0x40] ;  /* 0x0000400604387981 */ /* 0x000f28000c1e1900 */
[----:B------:R-:W5:Y:S04]  /*0490*/  LDG.E R58, desc[UR6][R4.64+0x60] ;  /* 0x00006006043a7981 */ /* 0x000f68000c1e1900 */
        /* <DEDUP_REMOVED lines=10> */
[----:B------:R-:W5:Y:S01]  /*0540*/  LDG.E R90, desc[UR6][R6.64+0xe0] ;  /* 0x0000e006065a7981 */ /* 0x000f62000c1e1900 */
[----:B------:R-:W-:Y:S01]  /*0550*/  UIADD3 UR4, UPT, UPT, UR4, 0x1, URZ ;  /* 0x0000000104047890 */ /* 0x000fe2000fffe0ff */
[----:B-1----:R-:W-:-:S02]  /*0560*/  VIADD R67, R67, UR5 ;  /* 0x0000000543437c36 */ /* 0x002fc40008000000 */
[----:B------:R-:W-:Y:S01]  /*0570*/  VIADD R50, R50, UR5 ;  /* 0x0000000532327c36 */ /* 0x000fe20008000000 */
[----:B------:R-:W-:Y:S01]  /*0580*/  UISETP.NE.AND UP0, UPT, UR4, URZ, UPT ;  /* 0x000000ff0400728c */ /* 0x000fe2000bf05270 */
[-C--:B--2---:R-:W-:Y:S01]  /*0590*/  FFMA R68, R52, R76.reuse, R68 ;  /* 0x0000004c34447223 */ /* 0x084fe20000000044 */
[-C--:B---3--:R-:W-:Y:S01]  /*05a0*/  FFMA R85, R54, R76.reuse, R85 ;  /* 0x0000004c36557223 */ /* 0x088fe20000000055 */
[-C--:B----4-:R-:W-:Y:S01]  /*05b0*/  FFMA R69, R56, R76.reuse, R69 ;  /* 0x0000004c38457223 */ /* 0x090fe20000000045 */
[-C--:B-----5:R-:W-:Y:S01]  /*05c0*/  FFMA R51, R58, R76.reuse, R51 ;  /* 0x0000004c3a337223 */ /* 0x0a0fe20000000033 */
[-C--:B------:R-:W-:Y:S01]  /*05d0*/  FFMA R0, R60, R76.reuse, R0 ;  /* 0x0000004c3c007223 */ /* 0x080fe20000000000 */
[-C--:B------:R-:W-:Y:S01]  /*05e0*/  FFMA R22, R70, R76.reuse, R22 ;  /* 0x0000004c46167223 */ /* 0x080fe20000000016 */
[-C--:B------:R-:W-:Y:S01]  /*05f0*/  FFMA R33, R72, R76.reuse, R33 ;  /* 0x0000004c48217223 */ /* 0x080fe20000000021 */
[----:B------:R-:W-:Y:S01]  /*0600*/  FFMA R41, R74, R76, R41 ;  /* 0x0000004c4a297223 */ /* 0x000fe20000000029 */
[-C--:B------:R-:W-:Y:S01]  /*0610*/  FFMA R66, R52, R78.reuse, R66 ;  /* 0x0000004e34427223 */ /* 0x080fe20000000042 */
[-C--:B------:R-:W-:Y:S01]  /*0620*/  FFMA R71, R54, R78.reuse, R71 ;  /* 0x0000004e36477223 */ /* 0x080fe20000000047 */
[-C--:B------:R-:W-:Y:S01]  /*0630*/  FFMA R53, R56, R78.reuse, R53 ;  /* 0x0000004e38357223 */ /* 0x080fe20000000035 */
[-C--:B------:R-:W-:Y:S01]  /*0640*/  FFMA R9, R58, R78.reuse, R9 ;  /* 0x0000004e3a097223 */ /* 0x080fe20000000009 */
        /* <DEDUP_REMOVED lines=52> */
[----:B------:R-:W-:Y:S06]  /*0990*/  BRA.U UP0, `(.L_x_12) ;  /* 0xfffffff900a07547 */ /* 0x000fec000b83ffff */
.L_x_11:
[----:B------:R-:W1:Y:S01]  /*09a0*/  LDCU.64 UR8, c[0x0][0x398] ;  /* 0x00007300ff0877ac */ /* 0x000e620008000a00 */
[C---:B------:R-:W-:Y:S01]  /*09b0*/  VIADD R50, R30.reuse, 0x10 ;  /* 0x000000101e327836 */ /* 0x040fe20000000000 */
[C---:B------:R-:W-:Y:S01]  /*09c0*/  VIMNMX R5, PT, PT, R31.reuse, R48, !PT ;  /* 0x000000301f057248 */ /* 0x040fe20007fe0100 */
[C---:B------:R-:W-:Y:S02]  /*09d0*/  VIADD R52, R30.reuse, 0x18 ;  /* 0x000000181e347836 */ /* 0x040fe40000000000 */
[C---:B------:R-:W-:Y:S01]  /*09e0*/  VIADD R70, R31.reuse, 0x8 ;  /* 0x000000081f467836 */ /* 0x040fe20000000000 */
[C---:B------:R-:W-:Y:S01]  /*09f0*/  VIMNMX R7, PT, PT, R31.reuse, R50, !PT ;  /* 0x000000321f077248 */ /* 0x040fe20007fe0100 */
[-C--:B------:R-:W-:Y:S01]  /*0a00*/  IMAD R67, R31, R32.reuse, RZ ;  /* 0x000000201f437224 */ /* 0x080fe200078e02ff */
[----:B------:R-:W-:Y:S01]  /*0a10*/  ISETP.GE.AND P5, PT, R5, R32, PT ;  /* 0x000000200500720c */ /* 0x000fe20003fa6270 */
[C---:B------:R-:W-:Y:S01]  /*0a20*/  VIADD R54, R30.reuse, 0x20 ;  /* 0x000000201e367836 */ /* 0x040fe20000000000 */
[----:B------:R-:W-:Y:S01]  /*0a30*/  VIMNMX R4, PT, PT, R31, R52, !PT ;  /* 0x000000341f047248 */ /* 0x000fe20007fe0100 */
[C---:B------:R-:W-:Y:S01]  /*0a40*/  @!P0 IMAD.IADD R5, R30.reuse, 0x1, R67 ;  /* 0x000000011e058824 */ /* 0x040fe200078e0243 */
[----:B------:R-:W-:Y:S01]  /*0a50*/  ISETP.GE.AND P6, PT, R7, R32, PT ;  /* 0x000000200700720c */ /* 0x000fe20003fc6270 */
[C---:B------:R-:W-:Y:S01]  /*0a60*/  VIADD R56, R30.reuse, 0x28 ;  /* 0x000000281e387836 */ /* 0x040fe20000000000 */
[C---:B------:R-:W-:Y:S01]  /*0a70*/  VIMNMX R7, PT, PT, R30.reuse, R70, !PT ;  /* 0x000000461e077248 */ /* 0x040fe20007fe0100 */
[C---:B------:R-:W-:Y:S01]  /*0a80*/  VIADD R58, R30.reuse, 0x30 ;  /* 0x000000301e3a7836 */ /* 0x040fe20000000000 */
[C---:B------:R-:W-:Y:S01]  /*0a90*/  IADD3 R6, P2, PT, R30.reuse, R67, RZ ;  /* 0x000000431e067210 */ /* 0x040fe20007f5e0ff */
[----:B------:R-:W-:Y:S01]  /*0aa0*/  VIADD R60, R30, 0x38 ;  /* 0x000000381e3c7836 */ /* 0x000fe20000000000 */
[-C--:B------:R-:W-:Y:S01]  /*0ab0*/  ISETP.GE.AND P3, PT, R4, R32.reuse, PT ;  /* 0x000000200400720c */ /* 0x080fe20003f66270 */
[----:B0-----:R-:W-:Y:S01]  /*0ac0*/  @!P0 IMAD.WIDE R4, R5, 0x4, R2 ;  /* 0x0000000405048825 */ /* 0x001fe200078e0202 */
[----:B------:R-:W-:-:S02]  /*0ad0*/  ISETP.GE.AND P1, PT, R7, R32, PT ;  /* 0x000000200700720c */ /* 0x000fc40003f26270 */
[----:B------:R-:W-:Y:S02]  /*0ae0*/  VIMNMX R3, PT, PT, R31, R54, !PT ;  /* 0x000000361f037248 */ /* 0x000fe40007fe0100 */
[----:B------:R-:W-:Y:S01]  /*0af0*/  LEA.HI.X.SX32 R7, R67, RZ, 0x1, P2 ;  /* 0x000000ff43077211 */ /* 0x000fe200010f0eff */
[----:B------:R0:W-:Y:S01]  /*0b00*/  @!P0 STG.E desc[UR6][R4.64], R68 ;  /* 0x0000004404008986 */ /* 0x0001e2000c101906 */
[C---:B-1----:R-:W-:Y:S02]  /*0b10*/  LEA R2, P2, R6.reuse, UR8, 0x2 ;  /* 0x0000000806027c11 */ /* 0x042fe4000f8410ff */
[----:B------:R-:W-:Y:S02]  /*0b20*/  ISETP.GE.AND P4, PT, R3, R32, PT ;  /* 0x000000200300720c */ /* 0x000fe40003f86270 */
[----:B------:R-:W-:Y:S02]  /*0b30*/  LEA.HI.X R3, R6, UR9, R7, 0x2, P2 ;  /* 0x0000000906037c11 */ /* 0x000fe400090f1407 */
[----:B------:R-:W-:-:S02]  /*0b40*/  VIMNMX R7, PT, PT, R31, R56, !PT ;  /* 0x000000381f077248 */ /* 0x000fc40007fe0100 */
[----:B------:R-:W-:Y:S01]  /*0b50*/  VIMNMX R6, PT, PT, R31, R58, !PT ;  /* 0x0000003a1f067248 */ /* 0x000fe20007fe0100 */
[----:B------:R1:W-:Y:S01]  /*0b60*/  @!P5 STG.E desc[UR6][R2.64+0x20], R66 ;  /* 0x000020420200d986 */ /* 0x0003e2000c101906 */
[-C--:B------:R-:W-:Y:S01]  /*0b70*/  ISETP.GE.AND P0, PT, R7, R32.reuse, PT ;  /* 0x000000200700720c */ /* 0x080fe20003f06270 */
[C---:B0-----:R-:W-:Y:S01]  /*0b80*/  VIADD R68, R31.reuse, 0x10 ;  /* 0x000000101f447836 */ /* 0x041fe20000000000 */
[----:B------:R-:W-:Y:S01]  /*0b90*/  ISETP.GE.AND P2, PT, R6, R32, PT ;  /* 0x000000200600720c */ /* 0x000fe20003f46270 */
[----:B------:R-:W-:Y:S01]  /*0ba0*/  IMAD R5, R32, 0x8, R67 ;  /* 0x0000000820057824 */ /* 0x000fe200078e0243 */
[----:B------:R-:W0:Y:S01]  /*0bb0*/  @!P1 LDC.64 R6, c[0x0][0x398] ;  /* 0x0000e600ff069b82 */ /* 0x000e220000000a00 */
[----:B------:R-:W-:Y:S01]  /*0bc0*/  VIMNMX R72, PT, PT, R31, R60, !PT ;  /* 0x0000003c1f487248 */ /* 0x000fe20007fe0100 */
[----:B------:R-:W-:Y:S01]  /*0bd0*/  @!P4 STG.E desc[UR6][R2.64+0x80], R91 ;  /* 0x0000805b0200c986 */ /* 0x000fe2000c101906 */
[----:B------:R-:W-:Y:S02]  /*0be0*/  VIMNMX R4, PT, PT, R52, R70, !PT ;  /* 0x0000004634047248 */ /* 0x000fe40007fe0100 */
[----:B------:R-:W-:Y:S01]  /*0bf0*/  ISETP.GE.AND P5, PT, R72, R32, PT ;  /* 0x000000204800720c */ /* 0x000fe20003fa6270 */
[----:B------:R2:W-:Y:S01]  /*0c00*/  @!P6 STG.E desc[UR6][R2.64+0x40], R64 ;  /* 0x000040400200e986 */ /* 0x0005e2000c101906 */
[----:B-1----:R-:W-:-:S02]  /*0c10*/  VIMNMX R66, PT, PT, R30, R68, !PT ;  /* 0x000000441e427248 */ /* 0x002fc40007fe0100 */
[----:B------:R-:W-:Y:S01]  /*0c20*/  VIMNMX R74, PT, PT, R48, R70, !PT ;  /* 0x00000046304a7248 */ /* 0x000fe20007fe0100 */
[----:B------:R1:W-:Y:S01]  /*0c30*/  @!P0 STG.E desc[UR6][R2.64+0xa0], R89 ;  /* 0x0000a05902008986 */ /* 0x0003e2000c101906 */
[-C--:B------:R-:W-:Y:S02]  /*0c40*/  ISETP.GE.AND P0, PT, R66, R32.reuse, PT ;  /* 0x000000204200720c */ /* 0x080fe40003f06270 */
[-C--:B------:R-:W-:Y:S01]  /*0c50*/  ISETP.GE.AND P4, PT, R4, R32.reuse, PT ;  /* 0x000000200400720c */ /* 0x080fe20003f86270 */
[----:B------:R-:W-:Y:S01]  /*0c60*/  @!P2 STG.E desc[UR6][R2.64+0xc0], R87 ;  /* 0x0000c0570200a986 */ /* 0x000fe2000c101906 */
[----:B------:R-:W-:Y:S01]  /*0c70*/  @!P1 IMAD.IADD R4, R30, 0x1, R5 ;  /* 0x000000011e049824 */ /* 0x000fe200078e0205 */
[----:B------:R-:W-:Y:S02]  /*0c80*/  ISETP.GE.AND P6, PT, R74, R32, PT ;  /* 0x000000204a00720c */ /* 0x000fe40003fc6270 */
[----:B--2---:R-:W-:Y:S01]  /*0c90*/  IADD3 R64, P2, PT, R30, R5, RZ ;  /* 0x000000051e407210 */ /* 0x004fe20007f5e0ff */
[----:B------:R2:W-:Y:S01]  /*0ca0*/  @!P3 STG.E desc[UR6][R2.64+0x60], R62 ;  /* 0x0000603e0200b986 */ /* 0x0005e2000c101906 */
[----:B------:R-:W-:-:S02]  /*0cb0*/  VIMNMX R72, PT, PT, R50, R70, !PT ;  /* 0x0000004632487248 */ /* 0x000fc40007fe0100 */
[----:B------:R-:W-:Y:S01]  /*0cc0*/  LEA.HI.X.SX32 R5, R5, RZ, 0x1, P2 ;  /* 0x000000ff05057211 */ /* 0x000fe200010f0eff */
[----:B------:R3:W-:Y:S01]  /*0cd0*/  @!P5 STG.E desc[UR6][R2.64+0xe0], R93 ;  /* 0x0000e05d0200d986 */ /* 0x0007e2000c101906 */
[----:B0-----:R-:W-:Y:S01]  /*0ce0*/  @!P1 IMAD.WIDE R6, R4, 0x4, R6 ;  /* 0x0000000404069825 */ /* 0x001fe200078e0206 */
[----:B------:R-:W-:Y:S02]  /*0cf0*/  LEA R4, P2, R64, UR8, 0x2 ;  /* 0x0000000840047c11 */ /* 0x000fe4000f8410ff */
[-C--:B-1----:R-:W-:Y:S02]  /*0d00*/  VIMNMX R89, PT, PT, R56, R70.reuse, !PT ;  /* 0x0000004638597248 */ /* 0x082fe40007fe0100 */
[----:B------:R-:W-:Y:S01]  /*0d10*/  LEA.HI.X R5, R64, UR9, R5, 0x2, P2 ;  /* 0x0000000940057c11 */ /* 0x000fe200090f1405 */
[----:B------:R0:W-:Y:S01]  /*0d20*/  @!P1 STG.E desc[UR6][R6.64], R85 ;  /* 0x0000005506009986 */ /* 0x0001e2000c101906 */
[----:B--2---:R-:W-:Y:S02]  /*0d30*/  VIMNMX R62, PT, PT, R54, R70, !PT ;  /* 0x00000046363e7248 */ /* 0x004fe40007fe0100 */
[----:B------:R-:W-:Y:S01]  /*0d40*/  ISETP.GE.AND P2, PT, R89, R32, PT ;  /* 0x000000205900720c */ /* 0x000fe20003f46270 */
[----:B------:R1:W-:Y:S01]  /*0d50*/  @!P6 STG.E desc[UR6][R4.64+0x20], R71 ;  /* 0x000020470400e986 */ /* 0x0003e2000c101906 */
[----:B---3--:R-:W2:Y:S01]  /*0d60*/  @!P0 LDC.64 R2, c[0x0][0x398] ;  /* 0x0000e600ff028b82 */ /* 0x008ea20000000a00 */
[----:B------:R-:W-:-:S02]  /*0d70*/  VIMNMX R87, PT, PT, R60, R70, !PT ;  /* 0x000000463c577248 */ /* 0x000fc40007fe0100 */
[-C--:B------:R-:W-:Y:S01]  /*0d80*/  ISETP.GE.AND P5, PT, R62, R32.reuse, PT ;  /* 0x000000203e00720c */ /* 0x080fe20003fa6270 */
[----:B------:R-:W-:Y:S01]  /*0d90*/  @!P4 STG.E desc[UR6][R4.64+0x60], R75 ;  /* 0x0000604b0400c986 */ /* 0x000fe2000c101906 */
[----:B------:R-:W-:Y:S02]  /*0da0*/  ISETP.GE.AND P6, PT, R87, R32, PT ;  /* 0x000000205700720c */ /* 0x000fe40003fc6270 */
[----:B------:R-:W-:Y:S01]  /*0db0*/  VIMNMX R91, PT, PT, R58, R70, !PT ;  /* 0x000000463a5b7248 */ /* 0x000fe20007fe0100 */
[----:B0-----:R-:W-:Y:S01]  /*0dc0*/  VIADD R85, R31, 0x18 ;  /* 0x000000181f557836 */ /* 0x001fe20000000000 */
[----:B------:R-:W-:Y:S02]  /*0dd0*/  VIMNMX R87, PT, PT, R50, R68, !PT ;  /* 0x0000004432577248 */ /* 0x000fe40007fe0100 */
[-C--:B------:R-:W-:Y:S01]  /*0de0*/  ISETP.GE.AND P3, PT, R72, R32.reuse, PT ;  /* 0x000000204800720c */ /* 0x080fe20003f66270 */
[----:B------:R-:W-:Y:S01]  /*0df0*/  @!P2 STG.E desc[UR6][R4.64+0xa0], R79 ;  /* 0x0000a04f0400a986 */ /* 0x000fe2000c101906 */
[-C--:B------:R-:W-:Y:S01]  /*0e00*/  ISETP.GE.AND P1, PT, R91, R32.reuse, PT ;  /* 0x000000205b00720c */ /* 0x080fe20003f26270 */
[--C-:B-1----:R-:W-:Y:S01]  /*0e10*/  IMAD R71, R32, 0x10, R67.reuse ;  /* 0x0000001020477824 */ /* 0x102fe200078e0243 */
[----:B------:R-:W-:Y:S01]  /*0e20*/  ISETP.GE.AND P4, PT, R87, R32, PT ;  /* 0x000000205700720c */ /* 0x000fe20003f86270 */
[----:B------:R-:W-:Y:S01]  /*0e30*/  @!P5 STG.E desc[UR6][R4.64+0x80], R77 ;  /* 0x0000804d0400d986 */ /* 0x000fe2000c101906 */
[----:B------:R-:W-:Y:S01]  /*0e40*/  VIMNMX R87, PT, PT, R30, R85, !PT ;  /* 0x000000551e577248 */ /* 0x000fe20007fe0100 */
[----:B------:R-:W-:Y:S01]  /*0e50*/  IMAD R67, R32, 0x20, R67 ;  /* 0x0000002020437824 */ /* 0x000fe200078e0243 */
[----:B------:R-:W-:Y:S01]  /*0e60*/  VIMNMX R7, PT, PT, R52, R68, !PT ;  /* 0x0000004434077248 */ /* 0x000fe20007fe0100 */
[----:B------:R-:W-:Y:S01]  /*0e70*/  @!P6 STG.E desc[UR6][R4.64+0xe0], R83 ;  /* 0x0000e0530400e986 */ /* 0x000fe2000c101906 */
[----:B------:R-:W-:-:S02]  /*0e80*/  ISETP.GE.AND P2, PT, R87, R32, PT ;  /* 0x000000205700720c */ /* 0x000fc40003f46270 */
[----:B------:R-:W-:Y:S01]  /*0e90*/  ISETP.GE.AND P5, PT, R7, R32, PT ;  /* 0x000000200700720c */ /* 0x000fe20003fa6270 */
[----:B------:R0:W-:Y:S01]  /*0ea0*/  @!P3 STG.E desc[UR6][R4.64+0x40], R73 ;  /* 0x000040490400b986 */ /* 0x0001e2000c101906 */
[----:B------:R-:W-:Y:S01]  /*0eb0*/  @!P0 IMAD.IADD R7, R30, 0x1, R71 ;  /* 0x000000011e078824 */ /* 0x000fe200078e0247 */
[----:B------:R-:W-:Y:S02]  /*0ec0*/  VIMNMX R89, PT, PT, R48, R68, !PT ;  /* 0x0000004430597248 */ /* 0x000fe40007fe0100 */
[----:B------:R1:W-:Y:S01]  /*0ed0*/  @!P1 STG.E desc[UR6][R4.64+0xc0], R81 ;  /* 0x0000c05104009986 */ /* 0x0003e2000c101906 */
[----:B------:R-:W-:Y:S01]  /*0ee0*/  IADD3 R62, P1, PT, R30, R71, RZ ;  /* 0x000000471e3e7210 */ /* 0x000fe20007f3e0ff */
[----:B--2---:R-:W-:Y:S01]  /*0ef0*/  @!P0 IMAD.WIDE R6, R7, 0x4, R2 ;  /* 0x0000000407068825 */ /* 0x004fe200078e0202 */
[----:B------:R-:W-:Y:S02]  /*0f00*/  ISETP.GE.AND P3, PT, R89, R32, PT ;  /* 0x000000205900720c */ /* 0x000fe40003f66270 */
[----:B------:R-:W-:Y:S01]  /*0f10*/  LEA.HI.X.SX32 R3, R71, RZ, 0x1, P1 ;  /* 0x000000ff47037211 */ /* 0x000fe200008f0eff */
[----:B------:R-:W-:Y:S01]  /*0f20*/  IMAD R71, R32, 0x8, R71 ;  /* 0x0000000820477824 */ /* 0x000fe200078e0247 */
[----:B------:R-:W-:Y:S01]  /*0f30*/  LEA R2, P1, R62, UR8, 0x2 ;  /* 0x000000083e027c11 */ /* 0x000fe2000f8210ff */
[----:B------:R2:W-:Y:S01]  /*0f40*/  @!P0 STG.E desc[UR6][R6.64], R69 ;  /* 0x0000004506008986 */ /* 0x0005e2000c101906 */
[----:B0-----:R-:W-:-:S02]  /*0f50*/  VIMNMX R73, PT, PT, R54, R68, !PT ;  /* 0x0000004436497248 */ /* 0x001fc40007fe0100 */
[----:B------:R-:W-:Y:S01]  /*0f60*/  VIMNMX R75, PT, PT, R58, R68, !PT ;  /* 0x000000443a4b7248 */ /* 0x000fe20007fe0100 */
[----:B-1----:R-:W0:Y:S01]  /*0f70*/  @!P2 LDC.64 R4, c[0x0][0x398] ;  /* 0x0000e600ff04ab82 */ /* 0x002e220000000a00 */
[----:B------:R-:W-:Y:S02]  /*0f80*/  ISETP.GE.AND P6, PT, R73, R32, PT ;  /* 0x000000204900720c */ /* 0x000fe40003fc6270 */
[----:B------:R-:W-:Y:S02]  /*0f90*/  VIMNMX R73, PT, PT, R56, R68, !PT ;  /* 0x0000004438497248 */ /* 0x000fe40007fe0100 */
[----:B------:R-:W-:Y:S02]  /*0fa0*/  LEA.HI.X R3, R62, UR9, R3, 0x2, P1 ;  /* 0x000000093e037c11 */ /* 0x000fe400088f1403 */
[-C--:B------:R-:W-:Y:S01]  /*0fb0*/  ISETP.GE.AND P0, PT, R73, R32.reuse, PT ;  /* 0x000000204900720c */ /* 0x080fe20003f06270 */
[----:B--2---:R-:W-:Y:S01]  /*0fc0*/  VIADD R69, R31, 0x20 ;  /* 0x000000201f457836 */ /* 0x004fe20000000000 */
[----:B------:R-:W-:Y:S01]  /*0fd0*/  ISETP.GE.AND P1, PT, R75, R32, PT ;  /* 0x000000204b00720c */ /* 0x000fe20003f26270 */
[----:B------:R1:W-:Y:S01]  /*0fe0*/  @!P3 STG.E desc[UR6][R2.64+0x20], R53 ;  /* 0x000020350200b986 */ /* 0x0003e2000c101906 */
[----:B------:R-:W-:-:S02]  /*0ff0*/  VIMNMX R73, PT, PT, R60, R68, !PT ;  /* 0x000000443c497248 */ /* 0x000fc40007fe0100 */
[-C--:B------:R-:W-:Y:S01]  /*1000*/  VIMNMX R7, PT, PT, R52, R85.reuse, !PT ;  /* 0x0000005534077248 */ /* 0x080fe20007fe0100 */
[----:B------:R-:W-:Y:S01]  /*1010*/  @!P6 STG.E desc[UR6][R2.64+0x80], R59 ;  /* 0x0000803b0200e986 */ /* 0x000fe2000c101906 */
[-C--:B------:R-:W-:Y:S02]  /*1020*/  ISETP.GE.AND P3, PT, R73, R32.reuse, PT ;  /* 0x000000204900720c */ /* 0x080fe40003f66270 */
[----:B------:R-:W-:Y:S01]  /*1030*/  ISETP.GE.AND P6, PT, R7, R32, PT ;  /* 0x000000200700720c */ /* 0x000fe20003fc6270 */
[----:B------:R2:W-:Y:S01]  /*1040*/  @!P5 STG.E desc[UR6][R2.64+0x60], R57 ;  /* 0x000060390200d986 */ /* 0x0005e2000c101906 */
[----:B------:R-:W-:Y:S01]  /*1050*/  @!P2 IMAD.IADD R7, R30, 0x1, R71 ;  /* 0x000000011e07a824 */ /* 0x000fe200078e0247 */
[----:B------:R-:W-:Y:S02]  /*1060*/  VIMNMX R75, PT, PT, R48, R85, !PT ;  /* 0x00000055304b7248 */ /* 0x000fe40007fe0100 */
[----:B-1----:R-:W-:Y:S01]  /*1070*/  VIMNMX R53, PT, PT, R30, R69, !PT ;  /* 0x000000451e357248 */ /* 0x002fe20007fe0100 */
[----:B------:R-:W-:Y:S01]  /*1080*/  @!P0 STG.E desc[UR6][R2.64+0xa0], R61 ;  /* 0x0000a03d02008986 */ /* 0x000fe2000c101906 */
[----:B0-----:R-:W-:Y:S01]  /*1090*/  @!P2 IMAD.WIDE R6, R7, 0x4, R4 ;  /* 0x000000040706a825 */ /* 0x001fe200078e0204 */
[----:B------:R-:W-:-:S02]  /*10a0*/  VIMNMX R73, PT, PT, R50, R85, !PT ;  /* 0x0000005532497248 */ /* 0x000fc40007fe0100 */
[-C--:B------:R-:W-:Y:S01]  /*10b0*/  ISETP.GE.AND P0, PT, R53, R32.reuse, PT ;  /* 0x000000203500720c */ /* 0x080fe20003f06270 */
[----:B------:R-:W-:Y:S01]  /*10c0*/  @!P1 STG.E desc[UR6][R2.64+0xc0], R63 ;  /* 0x0000c03f02009986 */ /* 0x000fe2000c101906 */
[----:B------:R-:W-:Y:S02]  /*10d0*/  VIMNMX R53, PT, PT, R54, R85, !PT ;  /* 0x0000005536357248 */ /* 0x000fe40007fe0100 */
[----:B--2---:R-:W-:Y:S01]  /*10e0*/  IADD3 R57, P1, PT, R30, R71, RZ ;  /* 0x000000471e397210 */ /* 0x004fe20007f3e0ff */
[----:B------:R0:W-:Y:S01]  /*10f0*/  @!P4 STG.E desc[UR6][R2.64+0x40], R55 ;  /* 0x000040370200c986 */ /* 0x0001e2000c101906 */
[-C--:B------:R-:W-:Y:S02]  /*1100*/  ISETP.GE.AND P4, PT, R75, R32.reuse, PT ;  /* 0x000000204b00720c */ /* 0x080fe40003f86270 */
[----:B------:R-:W-:Y:S01]  /*1110*/  LEA.HI.X.SX32 R62, R71, RZ, 0x1, P1 ;  /* 0x000000ff473e7211 */ /* 0x000fe200008f0eff */
[----:B------:R1:W-:Y:S01]  /*1120*/  @!P3 STG.E desc[UR6][R2.64+0xe0], R65 ;  /* 0x0000e0410200b986 */ /* 0x0003e2000c101906 */
[----:B------:R-:W-:-:S02]  /*1130*/  ISETP.GE.AND P1, PT, R53, R32, PT ;  /* 0x000000203500720c */ /* 0x000fc40003f26270 */
[-C--:B------:R-:W-:Y:S01]  /*1140*/  VIMNMX R53, PT, PT, R56, R85.reuse, !PT ;  /* 0x0000005538357248 */ /* 0x080fe20007fe0100 */
[----:B------:R2:W-:Y:S01]  /*1150*/  @!P2 STG.E desc[UR6][R6.64], R51 ;  /* 0x000000330600a986 */ /* 0x0005e2000c101906 */
[----:B------:R-:W-:Y:S02]  /*1160*/  LEA R4, P3, R57, UR8, 0x2 ;  /* 0x0000000839047c11 */ /* 0x000fe4000f8610ff */
[-C--:B------:R-:W-:Y:S02]  /*1170*/  ISETP.GE.AND P2, PT, R53, R32.reuse, PT ;  /* 0x000000203500720c */ /* 0x080fe40003f46270 */
[----:B0-----:R-:W-:Y:S02]  /*1180*/  VIMNMX R55, PT, PT, R58, R85, !PT ;  /* 0x000000553a377248 */ /* 0x001fe40007fe0100 */
[----:B------:R-:W-:Y:S01]  /*1190*/  LEA.HI.X R5, R57, UR9, R62, 0x2, P3 ;  /* 0x0000000939057c11 */ /* 0x000fe200098f143e */
[----:B-1----:R-:W0:Y:S01]  /*11a0*/  @!P0 LDC.64 R2, c[0x0][0x398] ;  /* 0x0000e600ff028b82 */ /* 0x002e220000000a00 */
[----:B------:R-:W-:-:S02]  /*11b0*/  ISETP.GE.AND P3, PT, R55, R32, PT ;  /* 0x000000203700720c */ /* 0x000fc40003f66270 */
[----:B------:R-:W-:Y:S01]  /*11c0*/  VIMNMX R85, PT, PT, R60, R85, !PT ;  /* 0x000000553c557248 */ /* 0x000fe20007fe0100 */
[----:B--2---:R-:W-:Y:S01]  /*11d0*/  VIADD R51, R31, 0x28 ;  /* 0x000000281f337836 */ /* 0x004fe20000000000 */
[----:B------:R1:W-:Y:S01]  /*11e0*/  @!P4 STG.E desc[UR6][R4.64+0x20], R9 ;  /* 0x000020090400c986 */ /* 0x0003e2000c101906 */
[-C--:B------:R-:W-:Y:S02]  /*11f0*/  ISETP.GE.AND P5, PT, R73, R32.reuse, PT ;  /* 0x000000204900720c */ /* 0x080fe40003fa6270 */
[-C--:B------:R-:W-:Y:S01]  /*1200*/  ISETP.GE.AND P4, PT, R85, R32.reuse, PT ;  /* 0x000000205500720c */ /* 0x080fe20003f86270 */
[----:B------:R-:W-:Y:S01]  /*1210*/  @!P2 STG.E desc[UR6][R4.64+0xa0], R17 ;  /* 0x0000a0110400a986 */ /* 0x000fe2000c101906 */
[-C--:B------:R-:W-:Y:S02]  /*1220*/  VIMNMX R7, PT, PT, R52, R69.reuse, !PT ;  /* 0x0000004534077248 */ /* 0x080fe40007fe0100 */
[-C--:B------:R-:W-:Y:S01]  /*1230*/  VIMNMX R53, PT, PT, R48, R69.reuse, !PT ;  /* 0x0000004530357248 */ /* 0x080fe20007fe0100 */
[----:B------:R-:W-:Y:S01]  /*1240*/  @!P1 STG.E desc[UR6][R4.64+0x80], R15 ;  /* 0x0000800f04009986 */ /* 0x000fe2000c101906 */
[----:B------:R-:W-:Y:S01]  /*1250*/  ISETP.GE.AND P1, PT, R7, R32, PT ;  /* 0x000000200700720c */ /* 0x000fe20003f26270 */
[----:B------:R-:W-:Y:S01]  /*1260*/  @!P0 IMAD.IADD R7, R30, 0x1, R67 ;  /* 0x000000011e078824 */ /* 0x000fe200078e0243 */
[----:B------:R-:W-:Y:S01]  /*1270*/  VIMNMX R55, PT, PT, R50, R69, !PT ;  /* 0x0000004532377248 */ /* 0x000fe20007fe0100 */
[----:B------:R2:W-:Y:S01]  /*1280*/  @!P6 STG.E desc[UR6][R4.64+0x60], R13 ;  /* 0x0000600d0400e986 */ /* 0x0005e2000c101906 */
[----:B-1----:R-:W-:-:S02]  /*1290*/  VIMNMX R9, PT, PT, R30, R51, !PT ;  /* 0x000000331e097248 */ /* 0x002fc40007fe0100 */
[-C--:B------:R-:W-:Y:S01]  /*12a0*/  ISETP.GE.AND P6, PT, R55, R32.reuse, PT ;  /* 0x000000203700720c */ /* 0x080fe20003fc6270 */
[----:B------:R-:W-:Y:S01]  /*12b0*/  @!P3 STG.E desc[UR6][R4.64+0xc0], R19 ;  /* 0x0000c0130400b986 */ /* 0x000fe2000c101906 */
[-C--:B------:R-:W-:Y:S02]  /*12c0*/  ISETP.GE.AND P2, PT, R9, R32.reuse, PT ;  /* 0x000000200900720c */ /* 0x080fe40003f46270 */
[----:B------:R-:W-:Y:S01]  /*12d0*/  VIMNMX R9, PT, PT, R54, R69, !PT ;  /* 0x0000004536097248 */ /* 0x000fe20007fe0100 */
[----:B------:R1:W-:Y:S01]  /*12e0*/  @!P5 STG.E desc[UR6][R4.64+0x40], R11 ;  /* 0x0000400b0400d986 */ /* 0x0003e2000c101906 */
[----:B0-----:R-:W-:Y:S01]  /*12f0*/  @!P0 IMAD.WIDE R6, R7, 0x4, R2 ;  /* 0x0000000407068825 */ /* 0x001fe200078e0202 */
[-C--:B------:R-:W-:Y:S02]  /*1300*/  ISETP.GE.AND P5, PT, R53, R32.reuse, PT ;  /* 0x000000203500720c */ /* 0x080fe40003fa6270 */
[----:B--2---:R-:W-:Y:S01]  /*1310*/  IADD3 R13, P3, PT, R30, R67, RZ ;  /* 0x000000431e0d7210 */ /* 0x004fe20007f7e0ff */
[----:B------:R0:W-:Y:S03]  /*1320*/  @!P4 STG.E desc[UR6][R4.64+0xe0], R21 ;  /* 0x0000e0150400c986 */ /* 0x0001e6000c101906 */
[----:B------:R-:W-:Y:S01]  /*1330*/  LEA.HI.X.SX32 R62, R67, RZ, 0x1, P3 ;  /* 0x000000ff433e7211 */ /* 0x000fe200018f0eff */
[----:B------:R2:W-:Y:S01]  /*1340*/  @!P0 STG.E desc[UR6][R6.64], R0 ;  /* 0x0000000006008986 */ /* 0x0005e2000c101906 */
[----:B------:R-:W-:-:S02]  /*1350*/  ISETP.GE.AND P3, PT, R9, R32, PT ;  /* 0x000000200900720c */ /* 0x000fc40003f66270 */
[-C--:B------:R-:W-:Y:S02]  /*1360*/  VIMNMX R9, PT, PT, R56, R69.reuse, !PT ;  /* 0x0000004538097248 */ /* 0x080fe40007fe0100 */
[----:B------:R-:W-:Y:S02]  /*1370*/  LEA R2, P4, R13, UR8, 0x2 ;  /* 0x000000080d027c11 */ /* 0x000fe4000f8810ff */
[-C--:B-1----:R-:W-:Y:S01]  /*1380*/  VIMNMX R11, PT, PT, R58, R69.reuse, !PT ;  /* 0x000000453a0b7248 */ /* 0x082fe20007fe0100 */
[----:B0-----:R-:W0:Y:S01]  /*1390*/  @!P2 LDC.64 R4, c[0x0][0x398] ;  /* 0x0000e600ff04ab82 */ /* 0x001e220000000a00 */
[-C--:B------:R-:W-:Y:S02]  /*13a0*/  ISETP.GE.AND P0, PT, R9, R32.reuse, PT ;  /* 0x000000200900720c */ /* 0x080fe40003f06270 */
[----:B------:R-:W-:Y:S01]  /*13b0*/  LEA.HI.X R3, R13, UR9, R62, 0x2, P4 ;  /* 0x000000090d037c11 */ /* 0x000fe2000a0f143e */
[----:B------:R-:W-:Y:S01]  /*13c0*/  VIADD R13, R31, 0x30 ;  /* 0x000000301f0d7836 */ /* 0x000fe20000000000 */
[----:B------:R-:W-:Y:S01]  /*13d0*/  ISETP.GE.AND P4, PT, R11, R32, PT ;  /* 0x000000200b00720c */ /* 0x000fe20003f86270 */
[----:B------:R-:W-:Y:S01]  /*13e0*/  VIADD R31, R31, 0x38 ;  /* 0x000000381f1f7836 */ /* 0x000fe20000000000 */
[----:B------:R-:W-:Y:S01]  /*13f0*/  VIMNMX R69, PT, PT, R60, R69, !PT ;  /* 0x000000453c457248 */ /* 0x000fe20007fe0100 */
[----:B------:R-:W-:Y:S01]  /*1400*/  @!P5 STG.E desc[UR6][R2.64+0x20], R8 ;  /* 0x000020080200d986 */ /* 0x000fe2000c101906 */
[----:B------:R-:W-:-:S02]  /*1410*/  VIMNMX R11, PT, PT, R50, R51, !PT ;  /* 0x00000033320b7248 */ /* 0x000fc40007fe0100 */
[----:B------:R-:W-:Y:S01]  /*1420*/  VIMNMX R9, PT, PT, R48, R51, !PT ;  /* 0x0000003330097248 */ /* 0x000fe20007fe0100 */
[----:B------:R-:W-:Y:S01]  /*1430*/  @!P1 STG.E desc[UR6][R2.64+0x60], R12 ;  /* 0x0000600c02009986 */ /* 0x000fe2000c101906 */
[-C--:B------:R-:W-:Y:S02]  /*1440*/  ISETP.GE.AND P5, PT, R69, R32.reuse, PT ;  /* 0x000000204500720c */ /* 0x080fe40003fa6270 */
[-C--:B------:R-:W-:Y:S01]  /*1450*/  ISETP.GE.AND P1, PT, R11, R32.reuse, PT ;  /* 0x000000200b00720c */ /* 0x080fe20003f26270 */
[----:B------:R-:W-:Y:S01]  /*1460*/  @!P6 STG.E desc[UR6][R2.64+0x40], R10 ;  /* 0x0000400a0200e986 */ /* 0x000fe2000c101906 */
[----:B------:R-:W-:Y:S02]  /*1470*/  VIMNMX R11, PT, PT, R30, R13, !PT ;  /* 0x0000000d1e0b7248 */ /* 0x000fe40007fe0100 */
[-C--:B------:R-:W-:Y:S01]  /*1480*/  ISETP.GE.AND P6, PT, R9, R32.reuse, PT ;  /* 0x000000200900720c */ /* 0x080fe20003fc6270 */
[----:B------:R-:W-:Y:S01]  /*1490*/  @!P0 STG.E desc[UR6][R2.64+0xa0], R16 ;  /* 0x0000a01002008986 */ /* 0x000fe2000c101906 */
[-C--:B--2---:R-:W-:Y:S01]  /*14a0*/  VIMNMX R7, PT, PT, R52, R51.reuse, !PT ;  /* 0x0000003334077248 */ /* 0x084fe20007fe0100 */
[----:B------:R-:W-:Y:S01]  /*14b0*/  IMAD R9, R32, 0x8, R67 ;  /* 0x0000000820097824 */ /* 0x000fe200078e0243 */
[-C--:B------:R-:W-:Y:S01]  /*14c0*/  ISETP.GE.AND P0, PT, R11, R32.reuse, PT ;  /* 0x000000200b00720c */ /* 0x080fe20003f06270 */
[----:B------:R-:W-:Y:S01]  /*14d0*/  @!P3 STG.E desc[UR6][R2.64+0x80], R14 ;  /* 0x0000800e0200b986 */ /* 0x000fe2000c101906 */
[-C--:B------:R-:W-:Y:S01]  /*14e0*/  ISETP.GE.AND P3, PT, R7, R32.reuse, PT ;  /* 0x000000200700720c */ /* 0x080fe20003f66270 */
[----:B------:R-:W-:Y:S01]  /*14f0*/  @!P2 IMAD.IADD R7, R30, 0x1, R9 ;  /* 0x000000011e07a824 */ /* 0x000fe200078e0209 */
[----:B------:R-:W-:Y:S01]  /*1500*/  VIMNMX R11, PT, PT, R54, R51, !PT ;  /* 0x00000033360b7248 */ /* 0x000fe20007fe0100 */
[----:B------:R-:W-:Y:S01]  /*1510*/  @!P4 STG.E desc[UR6][R2.64+0xc0], R18 ;  /* 0x0000c0120200c986 */ /* 0x000fe2000c101906 */
[----:B------:R-:W-:Y:S01]  /*1520*/  IADD3 R0, P4, PT, R30, R9, RZ ;  /* 0x000000091e007210 */ /* 0x000fe20007f9e0ff */
[----:B0-----:R-:W-:Y:S01]  /*1530*/  @!P2 IMAD.WIDE R6, R7, 0x4, R4 ;  /* 0x000000040706a825 */ /* 0x001fe200078e0204 */
[----:B------:R-:W-:Y:S01]  /*1540*/  VIMNMX R15, PT, PT, R58, R13, !PT ;  /* 0x0000000d3a0f7248 */ /* 0x000fe20007fe0100 */
[----:B------:R0:W-:Y:S01]  /*1550*/  @!P5 STG.E desc[UR6][R2.64+0xe0], R20 ;  /* 0x0000e0140200d986 */ /* 0x0001e2000c101906 */
[----:B------:R-:W-:Y:S01]  /*1560*/  LEA.HI.X.SX32 R5, R9, RZ, 0x1, P4 ;  /* 0x000000ff09057211 */ /* 0x000fe200020f0eff */
[----:B------:R-:W-:Y:S01]  /*1570*/  IMAD R67, R32, 0x10, R67 ;  /* 0x0000001020437824 */ /* 0x000fe200078e0243 */
[----:B------:R-:W-:Y:S01]  /*1580*/  LEA R4, P5, R0, UR8, 0x2 ;  /* 0x0000000800047c11 */ /* 0x000fe2000f8a10ff */
[----:B------:R1:W-:Y:S01]  /*1590*/  @!P2 STG.E desc[UR6][R6.64], R22 ;  /* 0x000000160600a986 */ /* 0x0003e2000c101906 */
[----:B------:R-:W-:-:S02]  /*15a0*/  ISETP.GE.AND P4, PT, R11, R32, PT ;  /* 0x000000200b00720c */ /* 0x000fc40003f86270 */
[----:B------:R-:W-:Y:S02]  /*15b0*/  VIMNMX R9, PT, PT, R56, R51, !PT ;  /* 0x0000003338097248 */ /* 0x000fe40007fe0100 */
[----:B------:R-:W-:Y:S02]  /*15c0*/  LEA.HI.X R5, R0, UR9, R5, 0x2, P5 ;  /* 0x0000000900057c11 */ /* 0x000fe4000a8f1405 */
[-C--:B------:R-:W-:Y:S01]  /*15d0*/  ISETP.GE.AND P5, PT, R9, R32.reuse, PT ;  /* 0x000000200900720c */ /* 0x080fe20003fa6270 */
[----:B0-----:R-:W0:Y:S01]  /*15e0*/  @!P0 LDC.64 R2, c[0x0][0x398] ;  /* 0x0000e600ff028b82 */ /* 0x001e220000000a00 */
[----:B------:R-:W-:Y:S01]  /*15f0*/  VIMNMX R9, PT, PT, R48, R13, !PT ;  /* 0x0000000d30097248 */ /* 0x000fe20007fe0100 */
[----:B------:R-:W-:Y:S01]  /*1600*/  @!P1 STG.E desc[UR6][R4.64+0x40], R24 ;  /* 0x0000401804009986 */ /* 0x000fe2000c101906 */
[-C--:B------:R-:W-:Y:S02]  /*1610*/  VIMNMX R11, PT, PT, R58, R51.reuse, !PT ;  /* 0x000000333a0b7248 */ /* 0x080fe40007fe0100 */
[----:B------:R-:W-:Y:S01]  /*1620*/  VIMNMX R51, PT, PT, R60, R51, !PT ;  /* 0x000000333c337248 */ /* 0x000fe20007fe0100 */
[----:B------:R-:W-:Y:S01]  /*1630*/  @!P6 STG.E desc[UR6][R4.64+0x20], R23 ;  /* 0x000020170400e986 */ /* 0x000fe2000c101906 */
[----:B------:R-:W-:-:S02]  /*1640*/  ISETP.GE.AND P1, PT, R9, R32, PT ;  /* 0x000000200900720c */ /* 0x000fc40003f26270 */
[-C--:B------:R-:W-:Y:S01]  /*1650*/  ISETP.GE.AND P2, PT, R11, R32.reuse, PT ;  /* 0x000000200b00720c */ /* 0x080fe20003f46270 */
[----:B------:R-:W-:Y:S01]  /*1660*/  @!P4 STG.E desc[UR6][R4.64+0x80], R26 ;  /* 0x0000801a0400c986 */ /* 0x000fe2000c101906 */
[----:B------:R-:W-:Y:S02]  /*1670*/  VIMNMX R9, PT, PT, R30, R31, !PT ;  /* 0x0000001f1e097248 */ /* 0x000fe40007fe0100 */
[-C--:B------:R-:W-:Y:S01]  /*1680*/  ISETP.GE.AND P6, PT, R51, R32.reuse, PT ;  /* 0x000000203300720c */ /* 0x080fe20003fc6270 */
[----:B------:R-:W-:Y:S01]  /*1690*/  @!P5 STG.E desc[UR6][R4.64+0xa0], R27 ;  /* 0x0000a01b0400d986 */ /* 0x000fe2000c101906 */
[----:B------:R-:W-:Y:S02]  /*16a0*/  ISETP.GE.AND P4, PT, R9, R32, PT ;  /* 0x000000200900720c */ /* 0x000fe40003f86270 */
[-C--:B-1----:R-:W-:Y:S01]  /*16b0*/  VIMNMX R7, PT, PT, R52, R13.reuse, !PT ;  /* 0x0000000d34077248 */ /* 0x082fe20007fe0100 */
[----:B------:R-:W-:Y:S01]  /*16c0*/  @!P3 STG.E desc[UR6][R4.64+0x60], R25 ;  /* 0x000060190400b986 */ /* 0x000fe2000c101906 */
[----:B------:R-:W-:-:S02]  /*16d0*/  VIMNMX R9, PT, PT, R54, R13, !PT ;  /* 0x0000000d36097248 */ /* 0x000fc40007fe0100 */
[-C--:B------:R-:W-:Y:S01]  /*16e0*/  ISETP.GE.AND P5, PT, R7, R32.reuse, PT ;  /* 0x000000200700720c */ /* 0x080fe20003fa6270 */
[C---:B------:R-:W-:Y:S01]  /*16f0*/  @!P0 IMAD.IADD R7, R30.reuse, 0x1, R67 ;  /* 0x000000011e078824 */ /* 0x040fe200078e0243 */
[----:B------:R-:W-:Y:S01]  /*1700*/  @!P2 STG.E desc[UR6][R4.64+0xc0], R28 ;  /* 0x0000c01c0400a986 */ /* 0x000fe2000c101906 */
[----:B------:R-:W-:Y:S02]  /*1710*/  IADD3 R0, P2, PT, R30, R67, RZ ;  /* 0x000000431e007210 */ /* 0x000fe40007f5e0ff */
[----:B0-----:R-:W-:Y:S01]  /*1720*/  @!P0 IMAD.WIDE R2, R7, 0x4, R2 ;  /* 0x0000000407028825 */ /* 0x001fe200078e0202 */
[----:B------:R-:W-:Y:S01]  /*1730*/  @!P6 STG.E desc[UR6][R4.64+0xe0], R29 ;  /* 0x0000e01d0400e986 */ /* 0x000fe2000c101906 */
[----:B------:R-:W-:Y:S02]  /*1740*/  ISETP.GE.AND P6, PT, R9, R32, PT ;  /* 0x000000200900720c */ /* 0x000fe40003fc6270 */
[----:B------:R-:W0:Y:S01]  /*1750*/  @!P4 LDC.64 R8, c[0x0][0x398] ;  /* 0x0000e600ff08cb82 */ /* 0x000e220000000a00 */
[----:B------:R-:W-:Y:S01]  /*1760*/  LEA.HI.X.SX32 R7, R67, RZ, 0x1, P2 ;  /* 0x000000ff43077211 */ /* 0x000fe200010f0eff */
[----:B------:R1:W-:Y:S01]  /*1770*/  @!P0 STG.E desc[UR6][R2.64], R33 ;  /* 0x0000002102008986 */ /* 0x0003e2000c101906 */
[----:B------:R-:W-:Y:S01]  /*1780*/  VIMNMX R11, PT, PT, R50, R13, !PT ;  /* 0x0000000d320b7248 */ /* 0x000fe20007fe0100 */
[----:B------:R-:W-:Y:S01]  /*1790*/  IMAD R67, R32, 0x8, R67 ;  /* 0x0000000820437824 */ /* 0x000fe200078e0243 */
[----:B------:R-:W-:-:S02]  /*17a0*/  LEA R6, P2, R0, UR8, 0x2 ;  /* 0x0000000800067c11 */ /* 0x000fc4000f8410ff */
[-C--:B------:R-:W-:Y:S02]  /*17b0*/  ISETP.GE.AND P3, PT, R11, R32.reuse, PT ;  /* 0x000000200b00720c */ /* 0x080fe40003f66270 */
[----:B------:R-:W-:Y:S02]  /*17c0*/  LEA.HI.X R7, R0, UR9, R7, 0x2, P2 ;  /* 0x0000000900077c11 */ /* 0x000fe400090f1407 */
[-C--:B------:R-:W-:Y:S02]  /*17d0*/  VIMNMX R11, PT, PT, R56, R13.reuse, !PT ;  /* 0x0000000d380b7248 */ /* 0x080fe40007fe0100 */
[----:B------:R-:W-:Y:S01]  /*17e0*/  VIMNMX R13, PT, PT, R60, R13, !PT ;  /* 0x0000000d3c0d7248 */ /* 0x000fe20007fe0100 */
[----:B------:R2:W-:Y:S01]  /*17f0*/  @!P1 STG.E desc[UR6][R6.64+0x20], R34 ;  /* 0x0000202206009986 */ /* 0x0005e2000c101906 */
[-C--:B------:R-:W-:Y:S01]  /*1800*/  ISETP.GE.AND P0, PT, R11, R32.reuse, PT ;  /* 0x000000200b00720c */ /* 0x080fe20003f06270 */
[----:B-1----:R-:W-:Y:S01]  /*1810*/  @!P4 IMAD.IADD R3, R30, 0x1, R67 ;  /* 0x000000011e03c824 */ /* 0x002fe200078e0243 */
[-C--:B------:R-:W-:Y:S01]  /*1820*/  ISETP.GE.AND P1, PT, R13, R32.reuse, PT ;  /* 0x000000200d00720c */ /* 0x080fe20003f26270 */
[----:B------:R2:W-:Y:S01]  /*1830*/  @!P6 STG.E desc[UR6][R6.64+0x80], R37 ;  /* 0x000080250600e986 */ /* 0x0005e2000c101906 */
[----:B------:R-:W-:-:S02]  /*1840*/  ISETP.GE.AND P2, PT, R15, R32, PT ;  /* 0x000000200f00720c */ /* 0x000fc40003f46270 */
[-C--:B------:R-:W-:Y:S01]  /*1850*/  VIMNMX R5, PT, PT, R48, R31.reuse, !PT ;  /* 0x0000001f30057248 */ /* 0x080fe20007fe0100 */
[----:B------:R2:W-:Y:S01]  /*1860*/  @!P3 STG.E desc[UR6][R6.64+0x40], R35 ;  /* 0x000040230600b986 */ /* 0x0005e2000c101906 */
[-C--:B------:R-:W-:Y:S01]  /*1870*/  VIMNMX R11, PT, PT, R50, R31.reuse, !PT ;  /* 0x0000001f320b7248 */ /* 0x080fe20007fe0100 */
[----:B0-----:R-:W-:Y:S01]  /*1880*/  @!P4 IMAD.WIDE R2, R3, 0x4, R8 ;  /* 0x000000040302c825 */ /* 0x001fe200078e0208 */
[-C--:B------:R-:W-:Y:S01]  /*1890*/  ISETP.GE.AND P3, PT, R5, R32.reuse, PT ;  /* 0x000000200500720c */ /* 0x080fe20003f66270 */
[----:B------:R2:W-:Y:S01]  /*18a0*/  @!P5 STG.E desc[UR6][R6.64+0x60], R36 ;  /* 0x000060240600d986 */ /* 0x0005e2000c101906 */
[----:B------:R-:W-:Y:S02]  /*18b0*/  VIMNMX R5, PT, PT, R52, R31, !PT ;  /* 0x0000001f34057248 */ /* 0x000fe40007fe0100 */
[----:B------:R-:W-:Y:S01]  /*18c0*/  ISETP.GE.AND P5, PT, R11, R32, PT ;  /* 0x000000200b00720c */ /* 0x000fe20003fa6270 */
[----:B------:R2:W-:Y:S01]  /*18d0*/  @!P1 STG.E desc[UR6][R6.64+0xe0], R40 ;  /* 0x0000e02806009986 */ /* 0x0005e2000c101906 */
[----:B------:R-:W-:-:S02]  /*18e0*/  IADD3 R30, P1, PT, R30, R67, RZ ;  /* 0x000000431e1e7210 */ /* 0x000fc40007f3e0ff */
[----:B------:R-:W-:Y:S01]  /*18f0*/  ISETP.GE.AND P6, PT, R5, R32, PT ;  /* 0x000000200500720c */ /* 0x000fe20003fc6270 */
[----:B------:R2:W-:Y:S01]  /*1900*/  @!P0 STG.E desc[UR6][R6.64+0xa0], R38 ;  /* 0x0000a02606008986 */ /* 0x0005e2000c101906 */
[-C--:B------:R-:W-:Y:S02]  /*1910*/  VIMNMX R5, PT, PT, R56, R31.reuse, !PT ;  /* 0x0000001f38057248 */ /* 0x080fe40007fe0100 */
[-C--:B------:R-:W-:Y:S01]  /*1920*/  VIMNMX R11, PT, PT, R54, R31.reuse, !PT ;  /* 0x0000001f360b7248 */ /* 0x080fe20007fe0100 */
[----:B------:R2:W-:Y:S01]  /*1930*/  @!P2 STG.E desc[UR6][R6.64+0xc0], R39 ;  /* 0x0000c0270600a986 */ /* 0x0005e2000c101906 */
[----:B------:R-:W-:Y:S02]  /*1940*/  VIMNMX R9, PT, PT, R58, R31, !PT ;  /* 0x0000001f3a097248 */ /* 0x000fe40007fe0100 */
[----:B------:R-:W-:Y:S01]  /*1950*/  LEA.HI.X.SX32 R67, R67, RZ, 0x1, P1 ;  /* 0x000000ff43437211 */ /* 0x000fe200008f0eff */
[----:B------:R2:W-:Y:S01]  /*1960*/  @!P4 STG.E desc[UR6][R2.64], R41 ;  /* 0x000000290200c986 */ /* 0x0005e2000c101906 */
[----:B------:R-:W-:-:S02]  /*1970*/  LEA R4, P4, R30, UR8, 0x2 ;  /* 0x000000081e047c11 */ /* 0x000fc4000f8810ff */
[----:B------:R-:W-:Y:S02]  /*1980*/  VIMNMX R31, PT, PT, R60, R31, !PT ;  /* 0x0000001f3c1f7248 */ /* 0x000fe40007fe0100 */
[-C--:B------:R-:W-:Y:S02]  /*1990*/  ISETP.GE.AND P1, PT, R5, R32.reuse, PT ;  /* 0x000000200500720c */ /* 0x080fe40003f26270 */
[-C--:B------:R-:W-:Y:S02]  /*19a0*/  ISETP.GE.AND P0, PT, R11, R32.reuse, PT ;  /* 0x000000200b00720c */ /* 0x080fe40003f06270 */
[-C--:B------:R-:W-:Y:S02]  /*19b0*/  ISETP.GE.AND P2, PT, R9, R32.reuse, PT ;  /* 0x000000200900720c */ /* 0x080fe40003f46270 */
[----:B------:R-:W-:Y:S02]  /*19c0*/  LEA.HI.X R5, R30, UR9, R67, 0x2, P4 ;  /* 0x000000091e057c11 */ /* 0x000fe4000a0f1443 */
[----:B------:R-:W-:-:S03]  /*19d0*/  ISETP.GE.AND P4, PT, R31, R32, PT ;  /* 0x000000201f00720c */ /* 0x000fc60003f86270 */
[----:B------:R2:W-:Y:S04]  /*19e0*/  @!P3 STG.E desc[UR6][R4.64+0x20], R42 ;  /* 0x0000202a0400b986 */ /* 0x0005e8000c101906 */
[----:B------:R2:W-:Y:S04]  /*19f0*/  @!P5 STG.E desc[UR6][R4.64+0x40], R43 ;  /* 0x0000402b0400d986 */ /* 0x0005e8000c101906 */
[----:B------:R2:W-:Y:S04]  /*1a00*/  @!P6 STG.E desc[UR6][R4.64+0x60], R44 ;  /* 0x0000602c0400e986 */ /* 0x0005e8000c101906 */
[----:B------:R2:W-:Y:S04]  /*1a10*/  @!P0 STG.E desc[UR6][R4.64+0x80], R45 ;  /* 0x0000802d04008986 */ /* 0x0005e8000c101906 */
[----:B------:R2:W-:Y:S04]  /*1a20*/  @!P1 STG.E desc[UR6][R4.64+0xa0], R46 ;  /* 0x0000a02e04009986 */ /* 0x0005e8000c101906 */
[----:B------:R2:W-:Y:S01]  /*1a30*/  @!P2 STG.E desc[UR6][R4.64+0xc0], R47 ;  /* 0x0000c02f0400a986 */ /* 0x0005e2000c101906 */
[----:B------:R-:W-:Y:S05]  /*1a40*/  @P4 EXIT ;  /* 0x000000000000494d */ /* 0x000fea0003800000 */
[----:B------:R-:W-:Y:S01]  /*1a50*/  STG.E desc[UR6][R4.64+0xe0], R49 ;  /* 0x0000e03104007986 */ /* 0x000fe2000c101906 */
[----:B------:R-:W-:Y:S05]  /*1a60*/  EXIT ;  /* 0x000000000000794d */ /* 0x000fea0003800000 */
.L_x_13:
        /* <DEDUP_REMOVED lines=9> */
.L_x_15:


//--------------------- .nv.shared.reserved.0     --------------------------
	.section	.nv.shared.reserved.0,"aw",@nobits
	.weak		__nv_reservedSMEM_offset_0_alias
	.size		__nv_reservedSMEM_offset_0_alias, 0, 64
	.other		__nv_reservedSMEM_offset_0_alias,@"STO_CUDA_RESERVED_SHARED STV_DEFAULT"
__nv_reservedSMEM_offset_0_alias:
	.zero		0
	.zero		64


//--------------------- .nv.constant0._Z17preprocess_kerneliiiPfS_ --------------------------
	.section	.nv.constant0._Z17preprocess_kerneliiiPfS_,"a",@progbits
	.sectionflags	@""
	.align	4
.nv.constant0._Z17preprocess_kerneliiiPfS_:
	.zero		928


//--------------------- .nv.constant0._Z8mykerneliiiiPfS_ --------------------------
	.section	.nv.constant0._Z8mykerneliiiiPfS_,"a",@progbits
	.sectionflags	@""
	.align	4
.nv.constant0._Z8mykerneliiiiPfS_:
	.zero		928


//--------------------- SYMBOLS --------------------------

	.type		.nv.reservedSmem.offset0,@object
	.size		.nv.reservedSmem.offset0,0x4
